	.target	sm_90a

	.elftype	@"ET_EXEC"


//--------------------- .note.nv.tkinfo           --------------------------
	.section	.note.nv.tkinfo,"",@"SHT_NOTE"
	.sectionflags	@"SHF_NOTE_NV_TKINFO"
	.tkinfo
        /*0018*/ 	.word	0x00000002
        /*0030*/ 	.string	""
        /*0030*/ 	.string	"ptxas"
        /*0030*/ 	.string	"Cuda compilation tools, release 13.0, V13.0.88"
        /*0030*/ 	.string	"Build cuda_13.0.r13.0/compiler.36424714_0"
        /*0030*/ 	.string	"-arch sm_90a -m 64 "



//--------------------- .note.nv.cuinfo           --------------------------
	.section	.note.nv.cuinfo,"",@"SHT_NOTE"
	.sectionflags	@"SHF_NOTE_NV_CUINFO"
        /*0018*/ 	.short	0x0002
        /*001a*/ 	.short	0x005a
        /*001c*/ 	.short	0x0082
	.zero		2


//--------------------- .nv.info                  --------------------------
	.section	.nv.info,"",@"SHT_CUDA_INFO"
	.align	4


	//----- nvinfo : EIATTR_REGCOUNT
	.align		4
        /*0000*/ 	.byte	0x04, 0x2f
        /*0002*/ 	.short	(.L_15 - .L_14)
	.align		4
.L_14:
        /*0004*/ 	.word	index@(_ZN7cutlass13device_kernelINS_4gemm6kernel13GemmUniversalIN4cute5tupleIJiiiiEEENS1_10collective13CollectiveMmaINS1_34MainloopSm90TmaGmmaWarpSpecializedILi14ENS5_IJNS4_1CILi1EEESB_SB_EEENS1_32KernelTmaWarpSpecializedPingpongEEENS5_IJNSA_ILi64EEESF_SF_EEENS_6half_tENS5_IJSB_llEEESH_SI_NS4_8TiledMMAINS4_8MMA_AtomIJNS4_4SM904GMMA25MMA_64x64x16_F32F16F16_SSILNSM_5MajorE1ELSO_1ELNSM_7ScaleInE1ELSP_1EEEEEENS4_6LayoutISC_NS5_IJNSA_ILi0EEEST_ST_EEEEENS5_IJNS4_10UnderscoreESW_SW_EEEEENS4_13SM90_TMA_LOADENS4_14ComposedLayoutINS4_7SwizzleILi3ELi4ELi3EEENS4_18smem_ptr_flag_bitsILi16EEENSS_INS5_IJSF_NSA_ILi8EEEEEENS5_IJSB_SF_EEEEEEEvNS4_8identityESZ_S19_vS1A_EENS_8epilogue10collective6detail29Sm90TmaWarpSpecializedAdapterINS1D_15DefaultEpilogueISH_NS5_IJlSB_lEEES1H_NS1C_6thread17LinearCombinationISH_Li1EffLNS1I_9ScaleType4KindE0ELNS_15FloatRoundStyleE2ESH_EENS1_15EpilogueDefaultEEEEEvvEEEEvNT_6ParamsE)
        /*0008*/ 	.word	0x000000a8


	//----- nvinfo : EIATTR_FRAME_SIZE
	.align		4
.L_15:
        /*000c*/ 	.byte	0x04, 0x11
        /*000e*/ 	.short	(.L_17 - .L_16)
	.align		4
.L_16:
        /*0010*/ 	.word	index@(_ZN7cutlass13device_kernelINS_4gemm6kernel13GemmUniversalIN4cute5tupleIJiiiiEEENS1_10collective13CollectiveMmaINS1_34MainloopSm90TmaGmmaWarpSpecializedILi14ENS5_IJNS4_1CILi1EEESB_SB_EEENS1_32KernelTmaWarpSpecializedPingpongEEENS5_IJNSA_ILi64EEESF_SF_EEENS_6half_tENS5_IJSB_llEEESH_SI_NS4_8TiledMMAINS4_8MMA_AtomIJNS4_4SM904GMMA25MMA_64x64x16_F32F16F16_SSILNSM_5MajorE1ELSO_1ELNSM_7ScaleInE1ELSP_1EEEEEENS4_6LayoutISC_NS5_IJNSA_ILi0EEEST_ST_EEEEENS5_IJNS4_10UnderscoreESW_SW_EEEEENS4_13SM90_TMA_LOADENS4_14ComposedLayoutINS4_7SwizzleILi3ELi4ELi3EEENS4_18smem_ptr_flag_bitsILi16EEENSS_INS5_IJSF_NSA_ILi8EEEEEENS5_IJSB_SF_EEEEEEEvNS4_8identityESZ_S19_vS1A_EENS_8epilogue10collective6detail29Sm90TmaWarpSpecializedAdapterINS1D_15DefaultEpilogueISH_NS5_IJlSB_lEEES1H_NS1C_6thread17LinearCombinationISH_Li1EffLNS1I_9ScaleType4KindE0ELNS_15FloatRoundStyleE2ESH_EENS1_15EpilogueDefaultEEEEEvvEEEEvNT_6ParamsE)
        /*0014*/ 	.word	0x00000008


	//----- nvinfo : EIATTR_MIN_STACK_SIZE
	.align		4
.L_17:
        /*0018*/ 	.byte	0x04, 0x12
        /*001a*/ 	.short	(.L_19 - .L_18)
	.align		4
.L_18:
        /*001c*/ 	.word	index@(_ZN7cutlass13device_kernelINS_4gemm6kernel13GemmUniversalIN4cute5tupleIJiiiiEEENS1_10collective13CollectiveMmaINS1_34MainloopSm90TmaGmmaWarpSpecializedILi14ENS5_IJNS4_1CILi1EEESB_SB_EEENS1_32KernelTmaWarpSpecializedPingpongEEENS5_IJNSA_ILi64EEESF_SF_EEENS_6half_tENS5_IJSB_llEEESH_SI_NS4_8TiledMMAINS4_8MMA_AtomIJNS4_4SM904GMMA25MMA_64x64x16_F32F16F16_SSILNSM_5MajorE1ELSO_1ELNSM_7ScaleInE1ELSP_1EEEEEENS4_6LayoutISC_NS5_IJNSA_ILi0EEEST_ST_EEEEENS5_IJNS4_10UnderscoreESW_SW_EEEEENS4_13SM90_TMA_LOADENS4_14ComposedLayoutINS4_7SwizzleILi3ELi4ELi3EEENS4_18smem_ptr_flag_bitsILi16EEENSS_INS5_IJSF_NSA_ILi8EEEEEENS5_IJSB_SF_EEEEEEEvNS4_8identityESZ_S19_vS1A_EENS_8epilogue10collective6detail29Sm90TmaWarpSpecializedAdapterINS1D_15DefaultEpilogueISH_NS5_IJlSB_lEEES1H_NS1C_6thread17LinearCombinationISH_Li1EffLNS1I_9ScaleType4KindE0ELNS_15FloatRoundStyleE2ESH_EENS1_15EpilogueDefaultEEEEEvvEEEEvNT_6ParamsE)
        /*0020*/ 	.word	0x00000008
.L_19:


//--------------------- .nv.compat                --------------------------
	.section	.nv.compat,"",@"SHT_CUDA_COMPAT_INFO"
	.align	4
        /*0000*/ 	.byte	0x02, 0x09, 0x01, 0x00, 0x02, 0x02, 0x04, 0x00, 0x02, 0x05, 0x05, 0x00, 0x03, 0x07, 0x01, 0x01
        /*0010*/ 	.byte	0x02, 0x03, 0x01, 0x00, 0x02, 0x06, 0x01, 0x00, 0x04, 0x0b, 0x08, 0x00, 0x00, 0x00, 0x00, 0x00
        /*0020*/ 	.byte	0x00, 0x00, 0x00, 0x00


//--------------------- .nv.info._ZN7cutlass13device_kernelINS_4gemm6kernel13GemmUniversalIN4cute5tupleIJiiiiEEENS1_10collective13CollectiveMmaINS1_34MainloopSm90TmaGmmaWarpSpecializedILi14ENS5_IJNS4_1CILi1EEESB_SB_EEENS1_32KernelTmaWarpSpecializedPingpongEEENS5_IJNSA_ILi64EEESF_SF_EEENS_6half_tENS5_IJSB_llEEESH_SI_NS4_8TiledMMAINS4_8MMA_AtomIJNS4_4SM904GMMA25MMA_64x64x16_F32F16F16_SSILNSM_5MajorE1ELSO_1ELNSM_7ScaleInE1ELSP_1EEEEEENS4_6LayoutISC_NS5_IJNSA_ILi0EEEST_ST_EEEEENS5_IJNS4_10UnderscoreESW_SW_EEEEENS4_13SM90_TMA_LOADENS4_14ComposedLayoutINS4_7SwizzleILi3ELi4ELi3EEENS4_18smem_ptr_flag_bitsILi16EEENSS_INS5_IJSF_NSA_ILi8EEEEEENS5_IJSB_SF_EEEEEEEvNS4_8identityESZ_S19_vS1A_EENS_8epilogue10collective6detail29Sm90TmaWarpSpecializedAdapterINS1D_15DefaultEpilogueISH_NS5_IJlSB_lEEES1H_NS1C_6thread17LinearCombinationISH_Li1EffLNS1I_9ScaleType4KindE0ELNS_15FloatRoundStyleE2ESH_EENS1_15EpilogueDefaultEEEEEvvEEEEvNT_6ParamsE --------------------------
	.section	.nv.info._ZN7cutlass13device_kernelINS_4gemm6kernel13GemmUniversalIN4cute5tupleIJiiiiEEENS1_10collective13CollectiveMmaINS1_34MainloopSm90TmaGmmaWarpSpecializedILi14ENS5_IJNS4_1CILi1EEESB_SB_EEENS1_32KernelTmaWarpSpecializedPingpongEEENS5_IJNSA_ILi64EEESF_SF_EEENS_6half_tENS5_IJSB_llEEESH_SI_NS4_8TiledMMAINS4_8MMA_AtomIJNS4_4SM904GMMA25MMA_64x64x16_F32F16F16_SSILNSM_5MajorE1ELSO_1ELNSM_7ScaleInE1ELSP_1EEEEEENS4_6LayoutISC_NS5_IJNSA_ILi0EEEST_ST_EEEEENS5_IJNS4_10UnderscoreESW_SW_EEEEENS4_13SM90_TMA_LOADENS4_14ComposedLayoutINS4_7SwizzleILi3ELi4ELi3EEENS4_18smem_ptr_flag_bitsILi16EEENSS_INS5_IJSF_NSA_ILi8EEEEEENS5_IJSB_SF_EEEEEEEvNS4_8identityESZ_S19_vS1A_EENS_8epilogue10collective6detail29Sm90TmaWarpSpecializedAdapterINS1D_15DefaultEpilogueISH_NS5_IJlSB_lEEES1H_NS1C_6thread17LinearCombinationISH_Li1EffLNS1I_9ScaleType4KindE0ELNS_15FloatRoundStyleE2ESH_EENS1_15EpilogueDefaultEEEEEvvEEEEvNT_6ParamsE,"",@"SHT_CUDA_INFO"
	.sectionflags	@""
	.align	4


	//----- nvinfo : EIATTR_CUDA_API_VERSION
	.align		4
        /*0000*/ 	.byte	0x04, 0x37
        /*0002*/ 	.short	(.L_21 - .L_20)
.L_20:
        /*0004*/ 	.word	0x00000082


	//----- nvinfo : EIATTR_KPARAM_INFO
	.align		4
.L_21:
        /*0008*/ 	.byte	0x04, 0x17
        /*000a*/ 	.short	(.L_23 - .L_22)
.L_22:
        /*000c*/ 	.word	0x00000000
        /*0010*/ 	.short	0x0000
        /*0012*/ 	.short	0x0070
        /*0014*/ 	.byte	0x00, 0xf0, 0x01, 0x10


	//----- nvinfo : EIATTR_SPARSE_MMA_MASK
	.align		4
.L_23:
        /*0018*/ 	.byte	0x03, 0x50
        /*001a*/ 	.short	0x0000


	//----- nvinfo : EIATTR_MAXREG_COUNT
	.align		4
        /*001c*/ 	.byte	0x03, 0x1b
        /*001e*/ 	.short	0x00a8


	//----- nvinfo : EIATTR_NUM_BARRIERS
	.align		4
        /*0020*/ 	.byte	0x02, 0x4c
        /*0022*/ 	.byte	0x01
	.zero		1


	//----- nvinfo : EIATTR_EXTERNS
	.align		4
        /*0024*/ 	.byte	0x04, 0x0f
        /*0026*/ 	.short	(.L_25 - .L_24)


	//   ....[0]....
	.align		4
.L_24:
        /*0028*/ 	.word	index@(__assertfail)


	//----- nvinfo : EIATTR_ANNOTATIONS
	.align		4
.L_25:
        /*002c*/ 	.byte	0x04, 0x55
        /*002e*/ 	.short	(.L_27 - .L_26)


	//   ....[0]....
.L_26:
        /*0030*/ 	.word	0x00000001
        /*0034*/ 	.byte	0x40, 0x0c, 0x00, 0x00, 0x01, 0x00, 0x00, 0x00, 0x70, 0x44, 0x00, 0x00, 0x01, 0x00, 0x00, 0x00
        /*0044*/ 	.byte	0x60, 0x50, 0x00, 0x00


	//----- nvinfo : EIATTR_MERCURY_ISA_VERSION
	.align		4
.L_27:
        /*0048*/ 	.byte	0x03, 0x5f
        /*004a*/ 	.short	0x0101


	//----- nvinfo : EIATTR_INT_WARP_WIDE_INSTR_OFFSETS
	.align		4
        /*004c*/ 	.byte	0x04, 0x31
        /*004e*/ 	.short	(.L_29 - .L_28)


	//   ....[0]....
.L_28:
        /*0050*/ 	.word	0x00000550


	//   ....[1]....
        /*0054*/ 	.word	0x00000570


	//   ....[2]....
        /*0058*/ 	.word	0x000005f0


	//   ....[3]....
        /*005c*/ 	.word	0x00000600


	//   ....[4]....
        /*0060*/ 	.word	0x00000610


	//   ....[5]....
        /*0064*/ 	.word	0x00000630


	//   ....[6]....
        /*0068*/ 	.word	0x000006c0


	//   ....[7]....
        /*006c*/ 	.word	0x000006e0


	//----- nvinfo : EIATTR_COOP_GROUP_MASK_REGIDS
	.align		4
.L_29:
        /*0070*/ 	.byte	0x04, 0x29
        /*0072*/ 	.short	(.L_31 - .L_30)


	//   ....[0]....
.L_30:
        /*0074*/ 	.word	0xffffffff


	//   ....[1]....
        /*0078*/ 	.word	0xffffffff


	//   ....[2]....
        /*007c*/ 	.word	0xffffffff


	//   ....[3]....
        /*0080*/ 	.word	0xffffffff


	//   ....[4]....
        /*0084*/ 	.word	0xffffffff


	//   ....[5]....
        /*0088*/ 	.word	0xffffffff


	//----- nvinfo : EIATTR_COOP_GROUP_INSTR_OFFSETS
	.align		4
.L_31:
        /*008c*/ 	.byte	0x04, 0x28
        /*008e*/ 	.short	(.L_33 - .L_32)


	//   ....[0]....
.L_32:
        /*0090*/ 	.word	0x00000070


	//   ....[1]....
        /*0094*/ 	.word	0x00000080


	//   ....[2]....
        /*0098*/ 	.word	0x00000140


	//   ....[3]....
        /*009c*/ 	.word	0x00000440


	//   ....[4]....
        /*00a0*/ 	.word	0x00000480


	//   ....[5]....
        /*00a4*/ 	.word	0x000004d0


	//----- nvinfo : EIATTR_REG_RECONFIG
	.align		4
.L_33:
        /*00a8*/ 	.byte	0x01, 0x54
	.zero		2


	//----- nvinfo : EIATTR_SYSCALL_OFFSETS
	.align		4
        /*00ac*/ 	.byte	0x04, 0x46
        /*00ae*/ 	.short	(.L_35 - .L_34)


	//   ....[0]....
.L_34:
        /*00b0*/ 	.word	0x00001760


	//----- nvinfo : EIATTR_MBARRIER_INSTR_OFFSETS
	.align		4
.L_35:
        /*00b4*/ 	.byte	0x04, 0x39
        /*00b6*/ 	.short	(.L_37 - .L_36)


	//   ....[0]....
.L_36:
        /*00b8*/ 	.word	0x00000260
        /*00bc*/ 	.word	0x000000ff
        /*00c0*/ 	.word	0x00000000
        /*00c4*/ 	.short	0x0100
        /*00c6*/ 	.byte	0x08
	.zero		1


	//   ....[1]....
        /*00c8*/ 	.word	0x00000270
        /*00cc*/ 	.word	0x000000ff
        /*00d0*/ 	.word	0x00000070
        /*00d4*/ 	.short	0x0100
        /*00d6*/ 	.byte	0x08
	.zero		1


	//   ....[2]....
        /*00d8*/ 	.word	0x00000280
        /*00dc*/ 	.word	0x000000ff
        /*00e0*/ 	.word	0x00000008
        /*00e4*/ 	.short	0x0100
        /*00e6*/ 	.byte	0x08
	.zero		1


	//   ....[3]....
        /*00e8*/ 	.word	0x00000290
        /*00ec*/ 	.word	0x000000ff
        /*00f0*/ 	.word	0x00000078
        /*00f4*/ 	.short	0x0100
        /*00f6*/ 	.byte	0x08
	.zero		1


	//   ....[4]....
        /*00f8*/ 	.word	0x000002a0
        /*00fc*/ 	.word	0x000000ff
        /*0100*/ 	.word	0x00000010
        /*0104*/ 	.short	0x0100
        /*0106*/ 	.byte	0x08
	.zero		1


	//   ....[5]....
        /*0108*/ 	.word	0x000002b0
        /*010c*/ 	.word	0x000000ff
        /*0110*/ 	.word	0x00000080
        /*0114*/ 	.short	0x0100
        /*0116*/ 	.byte	0x08
	.zero		1


	//   ....[6]....
        /*0118*/ 	.word	0x000002c0
        /*011c*/ 	.word	0x000000ff
        /*0120*/ 	.word	0x00000018
        /*0124*/ 	.short	0x0100
        /*0126*/ 	.byte	0x08
	.zero		1


	//   ....[7]....
        /*0128*/ 	.word	0x000002d0
        /*012c*/ 	.word	0x000000ff
        /*0130*/ 	.word	0x00000088
        /*0134*/ 	.short	0x0100
        /*0136*/ 	.byte	0x08
	.zero		1


	//   ....[8]....
        /*0138*/ 	.word	0x000002e0
        /*013c*/ 	.word	0x000000ff
        /*0140*/ 	.word	0x00000020
        /*0144*/ 	.short	0x0100
        /*0146*/ 	.byte	0x08
	.zero		1


	//   ....[9]....
        /*0148*/ 	.word	0x000002f0
        /*014c*/ 	.word	0x000000ff
        /*0150*/ 	.word	0x00000090
        /*0154*/ 	.short	0x0100
        /*0156*/ 	.byte	0x08
	.zero		1


	//   ....[10]....
        /*0158*/ 	.word	0x00000300
        /*015c*/ 	.word	0x000000ff
        /*0160*/ 	.word	0x00000028
        /*0164*/ 	.short	0x0100
        /*0166*/ 	.byte	0x08
	.zero		1


	//   ....[11]....
        /*0168*/ 	.word	0x00000310
        /*016c*/ 	.word	0x000000ff
        /*0170*/ 	.word	0x00000098
        /*0174*/ 	.short	0x0100
        /*0176*/ 	.byte	0x08
	.zero		1


	//   ....[12]....
        /*0178*/ 	.word	0x00000320
        /*017c*/ 	.word	0x000000ff
        /*0180*/ 	.word	0x00000030
        /*0184*/ 	.short	0x0100
        /*0186*/ 	.byte	0x08
	.zero		1


	//   ....[13]....
        /*0188*/ 	.word	0x00000330
        /*018c*/ 	.word	0x000000ff
        /*0190*/ 	.word	0x000000a0
        /*0194*/ 	.short	0x0100
        /*0196*/ 	.byte	0x08
	.zero		1


	//   ....[14]....
        /*0198*/ 	.word	0x00000340
        /*019c*/ 	.word	0x000000ff
        /*01a0*/ 	.word	0x00000038
        /*01a4*/ 	.short	0x0100
        /*01a6*/ 	.byte	0x08
	.zero		1


	//   ....[15]....
        /*01a8*/ 	.word	0x00000350
        /*01ac*/ 	.word	0x000000ff
        /*01b0*/ 	.word	0x000000a8
        /*01b4*/ 	.short	0x0100
        /*01b6*/ 	.byte	0x08
	.zero		1


	//   ....[16]....
        /*01b8*/ 	.word	0x00000360
        /*01bc*/ 	.word	0x000000ff
        /*01c0*/ 	.word	0x00000040
        /*01c4*/ 	.short	0x0100
        /*01c6*/ 	.byte	0x08
	.zero		1


	//   ....[17]....
        /*01c8*/ 	.word	0x00000370
        /*01cc*/ 	.word	0x000000ff
        /*01d0*/ 	.word	0x000000b0
        /*01d4*/ 	.short	0x0100
        /*01d6*/ 	.byte	0x08
	.zero		1


	//   ....[18]....
        /*01d8*/ 	.word	0x00000380
        /*01dc*/ 	.word	0x000000ff
        /*01e0*/ 	.word	0x00000048
        /*01e4*/ 	.short	0x0100
        /*01e6*/ 	.byte	0x08
	.zero		1


	//   ....[19]....
        /*01e8*/ 	.word	0x00000390
        /*01ec*/ 	.word	0x000000ff
        /*01f0*/ 	.word	0x000000b8
        /*01f4*/ 	.short	0x0100
        /*01f6*/ 	.byte	0x08
	.zero		1


	//   ....[20]....
        /*01f8*/ 	.word	0x000003a0
        /*01fc*/ 	.word	0x000000ff
        /*0200*/ 	.word	0x00000050
        /*0204*/ 	.short	0x0100
        /*0206*/ 	.byte	0x08
	.zero		1


	//   ....[21]....
        /*0208*/ 	.word	0x000003b0
        /*020c*/ 	.word	0x000000ff
        /*0210*/ 	.word	0x000000c0
        /*0214*/ 	.short	0x0100
        /*0216*/ 	.byte	0x08
	.zero		1


	//   ....[22]....
        /*0218*/ 	.word	0x000003c0
        /*021c*/ 	.word	0x000000ff
        /*0220*/ 	.word	0x00000058
        /*0224*/ 	.short	0x0100
        /*0226*/ 	.byte	0x08
	.zero		1


	//   ....[23]....
        /*0228*/ 	.word	0x000003d0
        /*022c*/ 	.word	0x000000ff
        /*0230*/ 	.word	0x000000c8
        /*0234*/ 	.short	0x0100
        /*0236*/ 	.byte	0x08
	.zero		1


	//   ....[24]....
        /*0238*/ 	.word	0x000003e0
        /*023c*/ 	.word	0x000000ff
        /*0240*/ 	.word	0x00000060
        /*0244*/ 	.short	0x0100
        /*0246*/ 	.byte	0x08
	.zero		1


	//   ....[25]....
        /*0248*/ 	.word	0x000003f0
        /*024c*/ 	.word	0x000000ff
        /*0250*/ 	.word	0x000000d0
        /*0254*/ 	.short	0x0100
        /*0256*/ 	.byte	0x08
	.zero		1


	//   ....[26]....
        /*0258*/ 	.word	0x00000400
        /*025c*/ 	.word	0x000000ff
        /*0260*/ 	.word	0x00000068
        /*0264*/ 	.short	0x0100
        /*0266*/ 	.byte	0x08
	.zero		1


	//   ....[27]....
        /*0268*/ 	.word	0x00000410
        /*026c*/ 	.word	0x000000ff
        /*0270*/ 	.word	0x000000d8
        /*0274*/ 	.short	0x0100
        /*0276*/ 	.byte	0x08
	.zero		1


	//   ....[28]....
        /*0278*/ 	.word	0x00000720
        /*027c*/ 	.word	0x000000ff
        /*0280*/ 	.word	0x00000110
        /*0284*/ 	.short	0x0100
        /*0286*/ 	.byte	0x08
	.zero		1


	//   ....[29]....
        /*0288*/ 	.word	0x00000790
        /*028c*/ 	.word	0x000000ff
        /*0290*/ 	.word	0x00000118
        /*0294*/ 	.short	0x0100
        /*0296*/ 	.byte	0x08
	.zero		1


	//   ....[30]....
        /*0298*/ 	.word	0x000007b0
        /*029c*/ 	.word	0x000000ff
        /*02a0*/ 	.word	0x000000f0
        /*02a4*/ 	.short	0x0100
        /*02a6*/ 	.byte	0x09
	.zero		1


	//   ....[31]....
        /*02a8*/ 	.word	0x000007c0
        /*02ac*/ 	.word	0x000000ff
        /*02b0*/ 	.word	0x000000f8
        /*02b4*/ 	.short	0x0100
        /*02b6*/ 	.byte	0x09
	.zero		1


	//   ....[32]....
        /*02b8*/ 	.word	0x000007d0
        /*02bc*/ 	.word	0x000000ff
        /*02c0*/ 	.word	0x00000100
        /*02c4*/ 	.short	0x0100
        /*02c6*/ 	.byte	0x09
	.zero		1


	//   ....[33]....
        /*02c8*/ 	.word	0x000007e0
        /*02cc*/ 	.word	0x000000ff
        /*02d0*/ 	.word	0x00000108
        /*02d4*/ 	.short	0x0100
        /*02d6*/ 	.byte	0x09
	.zero		1


	//   ....[34]....
        /*02d8*/ 	.word	0x00001640
        /*02dc*/ 	.word	0x0000003d
        /*02e0*/ 	.word	0x00000000
        /*02e4*/ 	.short	0x010a
        /*02e6*/ 	.byte	0x2a
	.zero		1


	//   ....[35]....
        /*02e8*/ 	.word	0x000017e0
        /*02ec*/ 	.word	0x00000003
        /*02f0*/ 	.word	0x00000000
        /*02f4*/ 	.short	0x010a
        /*02f6*/ 	.byte	0x3f
	.zero		1


	//   ....[36]....
        /*02f8*/ 	.word	0x00001820
        /*02fc*/ 	.word	0x00000003
        /*0300*/ 	.word	0x00000000
        /*0304*/ 	.short	0x010a
        /*0306*/ 	.byte	0x3f
	.zero		1


	//   ....[37]....
        /*0308*/ 	.word	0x00001b20
        /*030c*/ 	.word	0x000000ff
        /*0310*/ 	.word	0x00000000
        /*0314*/ 	.short	0x010a
        /*0316*/ 	.byte	0x04
	.zero		1


	//   ....[38]....
        /*0318*/ 	.word	0x00001b60
        /*031c*/ 	.word	0x000000ff
        /*0320*/ 	.word	0x00000000
        /*0324*/ 	.short	0x010a
        /*0326*/ 	.byte	0x04
	.zero		1


	//   ....[39]....
        /*0328*/ 	.word	0x00001dc0
        /*032c*/ 	.word	0x000000ff
        /*0330*/ 	.word	0x00000000
        /*0334*/ 	.short	0x0101
        /*0336*/ 	.byte	0x04
	.zero		1


	//   ....[40]....
        /*0338*/ 	.word	0x00001eb0
        /*033c*/ 	.word	0x0000003e
        /*0340*/ 	.word	0x00000000
        /*0344*/ 	.short	0x0101
        /*0346*/ 	.byte	0x2f
	.zero		1


	//   ....[41]....
        /*0348*/ 	.word	0x00001f90
        /*034c*/ 	.word	0x000000ff
        /*0350*/ 	.word	0x00000000
        /*0354*/ 	.short	0x0101
        /*0356*/ 	.byte	0x06
	.zero		1


	//   ....[42]....
        /*0358*/ 	.word	0x00002040
        /*035c*/ 	.word	0x0000003d
        /*0360*/ 	.word	0x00000010
        /*0364*/ 	.short	0x010a
        /*0366*/ 	.byte	0x2a
	.zero		1


	//   ....[43]....
        /*0368*/ 	.word	0x00004490
        /*036c*/ 	.word	0x00000040
        /*0370*/ 	.word	0x00000000
        /*0374*/ 	.short	0x0101
        /*0376*/ 	.byte	0x2f
	.zero		1


	//   ....[44]....
        /*0378*/ 	.word	0x00004df0
        /*037c*/ 	.word	0x0000000a
        /*0380*/ 	.word	0x00000070
        /*0384*/ 	.short	0x010a
        /*0386*/ 	.byte	0x3f
	.zero		1


	//   ....[45]....
        /*0388*/ 	.word	0x00005170
        /*038c*/ 	.word	0x00000008
        /*0390*/ 	.word	0x00000118
        /*0394*/ 	.short	0x0101
        /*0396*/ 	.byte	0x3f
	.zero		1


	//   ....[46]....
        /*0398*/ 	.word	0x00005900
        /*039c*/ 	.word	0x00000009
        /*03a0*/ 	.word	0x00000000
        /*03a4*/ 	.short	0x010a
        /*03a6*/ 	.byte	0x3f
	.zero		1


	//   ....[47]....
        /*03a8*/ 	.word	0x00005980
        /*03ac*/ 	.word	0x00000008
        /*03b0*/ 	.word	0x00000000
        /*03b4*/ 	.short	0x010a
        /*03b6*/ 	.byte	0x3f
	.zero		1


	//   ....[48]....
        /*03b8*/ 	.word	0x00005a10
        /*03bc*/ 	.word	0x00000009
        /*03c0*/ 	.word	0x00000000
        /*03c4*/ 	.short	0x010a
        /*03c6*/ 	.byte	0x3f
	.zero		1


	//   ....[49]....
        /*03c8*/ 	.word	0x00005aa0
        /*03cc*/ 	.word	0x00000008
        /*03d0*/ 	.word	0x00000000
        /*03d4*/ 	.short	0x010a
        /*03d6*/ 	.byte	0x3f
	.zero		1


	//   ....[50]....
        /*03d8*/ 	.word	0x00005b30
        /*03dc*/ 	.word	0x00000009
        /*03e0*/ 	.word	0x00000000
        /*03e4*/ 	.short	0x010a
        /*03e6*/ 	.byte	0x3f
	.zero		1


	//   ....[51]....
        /*03e8*/ 	.word	0x00005bc0
        /*03ec*/ 	.word	0x00000008
        /*03f0*/ 	.word	0x00000000
        /*03f4*/ 	.short	0x010a
        /*03f6*/ 	.byte	0x3f
	.zero		1


	//   ....[52]....
        /*03f8*/ 	.word	0x00005c50
        /*03fc*/ 	.word	0x00000009
        /*0400*/ 	.word	0x00000000
        /*0404*/ 	.short	0x010a
        /*0406*/ 	.byte	0x3f
	.zero		1


	//   ....[53]....
        /*0408*/ 	.word	0x00005ce0
        /*040c*/ 	.word	0x00000008
        /*0410*/ 	.word	0x00000000
        /*0414*/ 	.short	0x010a
        /*0416*/ 	.byte	0x3f
	.zero		1


	//   ....[54]....
        /*0418*/ 	.word	0x00005d70
        /*041c*/ 	.word	0x00000009
        /*0420*/ 	.word	0x00000000
        /*0424*/ 	.short	0x010a
        /*0426*/ 	.byte	0x3f
	.zero		1


	//   ....[55]....
        /*0428*/ 	.word	0x00005e00
        /*042c*/ 	.word	0x00000008
        /*0430*/ 	.word	0x00000000
        /*0434*/ 	.short	0x010a
        /*0436*/ 	.byte	0x3f
	.zero		1


	//   ....[56]....
        /*0438*/ 	.word	0x00005e90
        /*043c*/ 	.word	0x00000009
        /*0440*/ 	.word	0x00000000
        /*0444*/ 	.short	0x010a
        /*0446*/ 	.byte	0x3f
	.zero		1


	//   ....[57]....
        /*0448*/ 	.word	0x00005f20
        /*044c*/ 	.word	0x00000008
        /*0450*/ 	.word	0x00000000
        /*0454*/ 	.short	0x010a
        /*0456*/ 	.byte	0x3f
	.zero		1


	//   ....[58]....
        /*0458*/ 	.word	0x00005fb0
        /*045c*/ 	.word	0x0000000b
        /*0460*/ 	.word	0x00000000
        /*0464*/ 	.short	0x010a
        /*0466*/ 	.byte	0x3f
	.zero		1


	//   ....[59]....
        /*0468*/ 	.word	0x00006040
        /*046c*/ 	.word	0x00000003
        /*0470*/ 	.word	0x00000000
        /*0474*/ 	.short	0x010a
        /*0476*/ 	.byte	0x3f
	.zero		1


	//   ....[60]....
        /*0478*/ 	.word	0x000060a0
        /*047c*/ 	.word	0x0000003f
        /*0480*/ 	.word	0x00000000
        /*0484*/ 	.short	0x010a
        /*0486*/ 	.byte	0x3f
	.zero		1


	//   ....[61]....
        /*0488*/ 	.word	0x000060f0
        /*048c*/ 	.word	0x00000003
        /*0490*/ 	.word	0x00000000
        /*0494*/ 	.short	0x010a
        /*0496*/ 	.byte	0x3f
	.zero		1


	//   ....[62]....
        /*0498*/ 	.word	0x00006150
        /*049c*/ 	.word	0x00000004
        /*04a0*/ 	.word	0x00000000
        /*04a4*/ 	.short	0x010a
        /*04a6*/ 	.byte	0x3f
	.zero		1


	//   ....[63]....
        /*04a8*/ 	.word	0x000061a0
        /*04ac*/ 	.word	0x0000003f
        /*04b0*/ 	.word	0x00000010
        /*04b4*/ 	.short	0x010a
        /*04b6*/ 	.byte	0x3f
	.zero		1


	//   ....[64]....
        /*04b8*/ 	.word	0x00006270
        /*04bc*/ 	.word	0x0000000a
        /*04c0*/ 	.word	0x00000070
        /*04c4*/ 	.short	0x010a
        /*04c6*/ 	.byte	0x3f
	.zero		1


	//   ....[65]....
        /*04c8*/ 	.word	0x00006340
        /*04cc*/ 	.word	0x00000009
        /*04d0*/ 	.word	0x00000000
        /*04d4*/ 	.short	0x010a
        /*04d6*/ 	.byte	0x3f
	.zero		1


	//   ....[66]....
        /*04d8*/ 	.word	0x00006390
        /*04dc*/ 	.word	0x00000008
        /*04e0*/ 	.word	0x00000000
        /*04e4*/ 	.short	0x010a
        /*04e6*/ 	.byte	0x3f
	.zero		1


	//   ....[67]....
        /*04e8*/ 	.word	0x000063e0
        /*04ec*/ 	.word	0x00000009
        /*04f0*/ 	.word	0x00000000
        /*04f4*/ 	.short	0x010a
        /*04f6*/ 	.byte	0x3f
	.zero		1


	//   ....[68]....
        /*04f8*/ 	.word	0x00006430
        /*04fc*/ 	.word	0x00000008
        /*0500*/ 	.word	0x00000000
        /*0504*/ 	.short	0x010a
        /*0506*/ 	.byte	0x3f
	.zero		1


	//   ....[69]....
        /*0508*/ 	.word	0x00006480
        /*050c*/ 	.word	0x00000009
        /*0510*/ 	.word	0x00000000
        /*0514*/ 	.short	0x010a
        /*0516*/ 	.byte	0x3f
	.zero		1


	//   ....[70]....
        /*0518*/ 	.word	0x000064d0
        /*051c*/ 	.word	0x00000008
        /*0520*/ 	.word	0x00000000
        /*0524*/ 	.short	0x010a
        /*0526*/ 	.byte	0x3f
	.zero		1


	//   ....[71]....
        /*0528*/ 	.word	0x00006520
        /*052c*/ 	.word	0x00000009
        /*0530*/ 	.word	0x00000000
        /*0534*/ 	.short	0x010a
        /*0536*/ 	.byte	0x3f
	.zero		1


	//   ....[72]....
        /*0538*/ 	.word	0x00006570
        /*053c*/ 	.word	0x00000008
        /*0540*/ 	.word	0x00000000
        /*0544*/ 	.short	0x010a
        /*0546*/ 	.byte	0x3f
	.zero		1


	//   ....[73]....
        /*0548*/ 	.word	0x000065c0
        /*054c*/ 	.word	0x00000009
        /*0550*/ 	.word	0x00000000
        /*0554*/ 	.short	0x010a
        /*0556*/ 	.byte	0x3f
	.zero		1


	//   ....[74]....
        /*0558*/ 	.word	0x00006610
        /*055c*/ 	.word	0x00000008
        /*0560*/ 	.word	0x00000000
        /*0564*/ 	.short	0x010a
        /*0566*/ 	.byte	0x3f
	.zero		1


	//   ....[75]....
        /*0568*/ 	.word	0x00006660
        /*056c*/ 	.word	0x00000009
        /*0570*/ 	.word	0x00000000
        /*0574*/ 	.short	0x010a
        /*0576*/ 	.byte	0x3f
	.zero		1


	//   ....[76]....
        /*0578*/ 	.word	0x000066b0
        /*057c*/ 	.word	0x00000008
        /*0580*/ 	.word	0x00000000
        /*0584*/ 	.short	0x010a
        /*0586*/ 	.byte	0x3f
	.zero		1


	//   ....[77]....
        /*0588*/ 	.word	0x00006700
        /*058c*/ 	.word	0x0000000b
        /*0590*/ 	.word	0x00000000
        /*0594*/ 	.short	0x010a
        /*0596*/ 	.byte	0x3f
	.zero		1


	//----- nvinfo : EIATTR_NUM_MBARRIERS
	.align		4
.L_37:
        /*0598*/ 	.byte	0x03, 0x38
        /*059a*/ 	.short	0x0022


	//----- nvinfo : EIATTR_EXIT_INSTR_OFFSETS
	.align		4
        /*059c*/ 	.byte	0x04, 0x1c
        /*059e*/ 	.short	(.L_39 - .L_38)


	//   ....[0]....
.L_38:
        /*05a0*/ 	.word	0x00001300


	//   ....[1]....
        /*05a4*/ 	.word	0x00001360


	//   ....[2]....
        /*05a8*/ 	.word	0x00004b20


	//   ....[3]....
        /*05ac*/ 	.word	0x00004b50


	//   ....[4]....
        /*05b0*/ 	.word	0x00006090


	//----- nvinfo : EIATTR_MAX_THREADS
	.align		4
.L_39:
        /*05b4*/ 	.byte	0x04, 0x05
        /*05b6*/ 	.short	(.L_41 - .L_40)
.L_40:
        /*05b8*/ 	.word	0x00000180
        /*05bc*/ 	.word	0x00000001
        /*05c0*/ 	.word	0x00000001


	//----- nvinfo : EIATTR_CRS_STACK_SIZE
	.align		4
.L_41:
        /*05c4*/ 	.byte	0x04, 0x1e
        /*05c6*/ 	.short	(.L_43 - .L_42)
.L_42:
        /*05c8*/ 	.word	0x00000000


	//----- nvinfo : EIATTR_CBANK_PARAM_SIZE
	.align		4
.L_43:
        /*05cc*/ 	.byte	0x03, 0x19
        /*05ce*/ 	.short	0x0470


	//----- nvinfo : EIATTR_PARAM_CBANK
	.align		4
        /*05d0*/ 	.byte	0x04, 0x0a
        /*05d2*/ 	.short	(.L_45 - .L_44)
	.align		4
.L_44:
        /*05d4*/ 	.word	index@(.nv.constant0._ZN7cutlass13device_kernelINS_4gemm6kernel13GemmUniversalIN4cute5tupleIJiiiiEEENS1_10collective13CollectiveMmaINS1_34MainloopSm90TmaGmmaWarpSpecializedILi14ENS5_IJNS4_1CILi1EEESB_SB_EEENS1_32KernelTmaWarpSpecializedPingpongEEENS5_IJNSA_ILi64EEESF_SF_EEENS_6half_tENS5_IJSB_llEEESH_SI_NS4_8TiledMMAINS4_8MMA_AtomIJNS4_4SM904GMMA25MMA_64x64x16_F32F16F16_SSILNSM_5MajorE1ELSO_1ELNSM_7ScaleInE1ELSP_1EEEEEENS4_6LayoutISC_NS5_IJNSA_ILi0EEEST_ST_EEEEENS5_IJNS4_10UnderscoreESW_SW_EEEEENS4_13SM90_TMA_LOADENS4_14ComposedLayoutINS4_7SwizzleILi3ELi4ELi3EEENS4_18smem_ptr_flag_bitsILi16EEENSS_INS5_IJSF_NSA_ILi8EEEEEENS5_IJSB_SF_EEEEEEEvNS4_8identityESZ_S19_vS1A_EENS_8epilogue10collective6detail29Sm90TmaWarpSpecializedAdapterINS1D_15DefaultEpilogueISH_NS5_IJlSB_lEEES1H_NS1C_6thread17LinearCombinationISH_Li1EffLNS1I_9ScaleType4KindE0ELNS_15FloatRoundStyleE2ESH_EENS1_15EpilogueDefaultEEEEEvvEEEEvNT_6ParamsE)
        /*05d8*/ 	.short	0x0210
        /*05da*/ 	.short	0x0470


	//----- nvinfo : EIATTR_SW_WAR
	.align		4
.L_45:
        /*05dc*/ 	.byte	0x04, 0x36
        /*05de*/ 	.short	(.L_47 - .L_46)
.L_46:
        /*05e0*/ 	.word	0x00000008
.L_47:


//--------------------- .nv.callgraph             --------------------------
	.section	.nv.callgraph,"",@"SHT_CUDA_CALLGRAPH"
	.align	4
	.sectionentsize	8
	.align		4
        /*0000*/ 	.word	0x00000000
	.align		4
        /*0004*/ 	.word	0xffffffff
	.align		4
        /*0008*/ 	.word	index@(_ZN7cutlass13device_kernelINS_4gemm6kernel13GemmUniversalIN4cute5tupleIJiiiiEEENS1_10collective13CollectiveMmaINS1_34MainloopSm90TmaGmmaWarpSpecializedILi14ENS5_IJNS4_1CILi1EEESB_SB_EEENS1_32KernelTmaWarpSpecializedPingpongEEENS5_IJNSA_ILi64EEESF_SF_EEENS_6half_tENS5_IJSB_llEEESH_SI_NS4_8TiledMMAINS4_8MMA_AtomIJNS4_4SM904GMMA25MMA_64x64x16_F32F16F16_SSILNSM_5MajorE1ELSO_1ELNSM_7ScaleInE1ELSP_1EEEEEENS4_6LayoutISC_NS5_IJNSA_ILi0EEEST_ST_EEEEENS5_IJNS4_10UnderscoreESW_SW_EEEEENS4_13SM90_TMA_LOADENS4_14ComposedLayoutINS4_7SwizzleILi3ELi4ELi3EEENS4_18smem_ptr_flag_bitsILi16EEENSS_INS5_IJSF_NSA_ILi8EEEEEENS5_IJSB_SF_EEEEEEEvNS4_8identityESZ_S19_vS1A_EENS_8epilogue10collective6detail29Sm90TmaWarpSpecializedAdapterINS1D_15DefaultEpilogueISH_NS5_IJlSB_lEEES1H_NS1C_6thread17LinearCombinationISH_Li1EffLNS1I_9ScaleType4KindE0ELNS_15FloatRoundStyleE2ESH_EENS1_15EpilogueDefaultEEEEEvvEEEEvNT_6ParamsE)
	.align		4
        /*000c*/ 	.word	index@(__assertfail)
	.align		4
        /*0010*/ 	.word	0x00000000
	.align		4
        /*0014*/ 	.word	0xfffffffe
	.align		4
        /*0018*/ 	.word	0x00000000
	.align		4
        /*001c*/ 	.word	0xfffffffd
	.align		4
        /*0020*/ 	.word	0x00000000
	.align		4
        /*0024*/ 	.word	0xfffffffc


//--------------------- .nv.constant4             --------------------------
	.section	.nv.constant4,"a",@progbits
	.align	8
	.align		8
.nv.constant4:
        /*0000*/ 	.dword	__assertfail
	.align		8
        /*0008*/ 	.dword	__unnamed_1
	.align		8
        /*0010*/ 	.dword	_ZN39_INTERNAL_f49322bb_4_k_cu_87f58581_26154cuda3std3__45__cpo5beginE
	.align		8
        /*0018*/ 	.dword	_ZN39_INTERNAL_f49322bb_4_k_cu_87f58581_26154cuda3std3__45__cpo3endE
	.align		8
        /*0020*/ 	.dword	_ZN39_INTERNAL_f49322bb_4_k_cu_87f58581_26154cuda3std3__45__cpo6cbeginE
	.align		8
        /*0028*/ 	.dword	_ZN39_INTERNAL_f49322bb_4_k_cu_87f58581_26154cuda3std3__45__cpo4cendE
	.align		8
        /*0030*/ 	.dword	_ZN39_INTERNAL_f49322bb_4_k_cu_87f58581_26154cuda3std3__441_GLOBAL__N__f49322bb_4_k_cu_87f58581_26156ignoreE
	.align		8
        /*0038*/ 	.dword	_ZN39_INTERNAL_f49322bb_4_k_cu_87f58581_26154cuda3std3__419piecewise_constructE
	.align		8
        /*0040*/ 	.dword	_ZN39_INTERNAL_f49322bb_4_k_cu_87f58581_26154cuda3std3__48in_placeE
	.align		8
        /*0048*/ 	.dword	_ZN39_INTERNAL_f49322bb_4_k_cu_87f58581_26154cuda3std6ranges3__45__cpo4swapE
	.align		8
        /*0050*/ 	.dword	_ZN39_INTERNAL_f49322bb_4_k_cu_87f58581_26154cuda3std6ranges3__45__cpo9iter_moveE
	.align		8
        /*0058*/ 	.dword	_ZN39_INTERNAL_f49322bb_4_k_cu_87f58581_26154cute7productE
	.align		8
        /*0060*/ 	.dword	_ZN39_INTERNAL_f49322bb_4_k_cu_87f58581_26154cute1_E
	.align		8
        /*0068*/ 	.dword	$str$22
	.align		8
        /*0070*/ 	.dword	$str$23


//--------------------- .text._ZN7cutlass13device_kernelINS_4gemm6kernel13GemmUniversalIN4cute5tupleIJiiiiEEENS1_10collective13CollectiveMmaINS1_34MainloopSm90TmaGmmaWarpSpecializedILi14ENS5_IJNS4_1CILi1EEESB_SB_EEENS1_32KernelTmaWarpSpecializedPingpongEEENS5_IJNSA_ILi64EEESF_SF_EEENS_6half_tENS5_IJSB_llEEESH_SI_NS4_8TiledMMAINS4_8MMA_AtomIJNS4_4SM904GMMA25MMA_64x64x16_F32F16F16_SSILNSM_5MajorE1ELSO_1ELNSM_7ScaleInE1ELSP_1EEEEEENS4_6LayoutISC_NS5_IJNSA_ILi0EEEST_ST_EEEEENS5_IJNS4_10UnderscoreESW_SW_EEEEENS4_13SM90_TMA_LOADENS4_14ComposedLayoutINS4_7SwizzleILi3ELi4ELi3EEENS4_18smem_ptr_flag_bitsILi16EEENSS_INS5_IJSF_NSA_ILi8EEEEEENS5_IJSB_SF_EEEEEEEvNS4_8identityESZ_S19_vS1A_EENS_8epilogue10collective6detail29Sm90TmaWarpSpecializedAdapterINS1D_15DefaultEpilogueISH_NS5_IJlSB_lEEES1H_NS1C_6thread17LinearCombinationISH_Li1EffLNS1I_9ScaleType4KindE0ELNS_15FloatRoundStyleE2ESH_EENS1_15EpilogueDefaultEEEEEvvEEEEvNT_6ParamsE --------------------------
	.section	.text._ZN7cutlass13device_kernelINS_4gemm6kernel13GemmUniversalIN4cute5tupleIJiiiiEEENS1_10collective13CollectiveMmaINS1_34MainloopSm90TmaGmmaWarpSpecializedILi14ENS5_IJNS4_1CILi1EEESB_SB_EEENS1_32KernelTmaWarpSpecializedPingpongEEENS5_IJNSA_ILi64EEESF_SF_EEENS_6half_tENS5_IJSB_llEEESH_SI_NS4_8TiledMMAINS4_8MMA_AtomIJNS4_4SM904GMMA25MMA_64x64x16_F32F16F16_SSILNSM_5MajorE1ELSO_1ELNSM_7ScaleInE1ELSP_1EEEEEENS4_6LayoutISC_NS5_IJNSA_ILi0EEEST_ST_EEEEENS5_IJNS4_10UnderscoreESW_SW_EEEEENS4_13SM90_TMA_LOADENS4_14ComposedLayoutINS4_7SwizzleILi3ELi4ELi3EEENS4_18smem_ptr_flag_bitsILi16EEENSS_INS5_IJSF_NSA_ILi8EEEEEENS5_IJSB_SF_EEEEEEEvNS4_8identityESZ_S19_vS1A_EENS_8epilogue10collective6detail29Sm90TmaWarpSpecializedAdapterINS1D_15DefaultEpilogueISH_NS5_IJlSB_lEEES1H_NS1C_6thread17LinearCombinationISH_Li1EffLNS1I_9ScaleType4KindE0ELNS_15FloatRoundStyleE2ESH_EENS1_15EpilogueDefaultEEEEEvvEEEEvNT_6ParamsE,"ax",@progbits
	.align	128
.text._ZN7cutlass13device_kernelINS_4gemm6kernel13GemmUniversalIN4cute5tupleIJiiiiEEENS1_10collective13CollectiveMmaINS1_34MainloopSm90TmaGmmaWarpSpecializedILi14ENS5_IJNS4_1CILi1EEESB_SB_EEENS1_32KernelTmaWarpSpecializedPingpongEEENS5_IJNSA_ILi64EEESF_SF_EEENS_6half_tENS5_IJSB_llEEESH_SI_NS4_8TiledMMAINS4_8MMA_AtomIJNS4_4SM904GMMA25MMA_64x64x16_F32F16F16_SSILNSM_5MajorE1ELSO_1ELNSM_7ScaleInE1ELSP_1EEEEEENS4_6LayoutISC_NS5_IJNSA_ILi0EEEST_ST_EEEEENS5_IJNS4_10UnderscoreESW_SW_EEEEENS4_13SM90_TMA_LOADENS4_14ComposedLayoutINS4_7SwizzleILi3ELi4ELi3EEENS4_18smem_ptr_flag_bitsILi16EEENSS_INS5_IJSF_NSA_ILi8EEEEEENS5_IJSB_SF_EEEEEEEvNS4_8identityESZ_S19_vS1A_EENS_8epilogue10collective6detail29Sm90TmaWarpSpecializedAdapterINS1D_15DefaultEpilogueISH_NS5_IJlSB_lEEES1H_NS1C_6thread17LinearCombinationISH_Li1EffLNS1I_9ScaleType4KindE0ELNS_15FloatRoundStyleE2ESH_EENS1_15EpilogueDefaultEEEEEvvEEEEvNT_6ParamsE:
        .type           _ZN7cutlass13device_kernelINS_4gemm6kernel13GemmUniversalIN4cute5tupleIJiiiiEEENS1_10collective13CollectiveMmaINS1_34MainloopSm90TmaGmmaWarpSpecializedILi14ENS5_IJNS4_1CILi1EEESB_SB_EEENS1_32KernelTmaWarpSpecializedPingpongEEENS5_IJNSA_ILi64EEESF_SF_EEENS_6half_tENS5_IJSB_llEEESH_SI_NS4_8TiledMMAINS4_8MMA_AtomIJNS4_4SM904GMMA25MMA_64x64x16_F32F16F16_SSILNSM_5MajorE1ELSO_1ELNSM_7ScaleInE1ELSP_1EEEEEENS4_6LayoutISC_NS5_IJNSA_ILi0EEEST_ST_EEEEENS5_IJNS4_10UnderscoreESW_SW_EEEEENS4_13SM90_TMA_LOADENS4_14ComposedLayoutINS4_7SwizzleILi3ELi4ELi3EEENS4_18smem_ptr_flag_bitsILi16EEENSS_INS5_IJSF_NSA_ILi8EEEEEENS5_IJSB_SF_EEEEEEEvNS4_8identityESZ_S19_vS1A_EENS_8epilogue10collective6detail29Sm90TmaWarpSpecializedAdapterINS1D_15DefaultEpilogueISH_NS5_IJlSB_lEEES1H_NS1C_6thread17LinearCombinationISH_Li1EffLNS1I_9ScaleType4KindE0ELNS_15FloatRoundStyleE2ESH_EENS1_15EpilogueDefaultEEEEEvvEEEEvNT_6ParamsE,@function
        .size           _ZN7cutlass13device_kernelINS_4gemm6kernel13GemmUniversalIN4cute5tupleIJiiiiEEENS1_10collective13CollectiveMmaINS1_34MainloopSm90TmaGmmaWarpSpecializedILi14ENS5_IJNS4_1CILi1EEESB_SB_EEENS1_32KernelTmaWarpSpecializedPingpongEEENS5_IJNSA_ILi64EEESF_SF_EEENS_6half_tENS5_IJSB_llEEESH_SI_NS4_8TiledMMAINS4_8MMA_AtomIJNS4_4SM904GMMA25MMA_64x64x16_F32F16F16_SSILNSM_5MajorE1ELSO_1ELNSM_7ScaleInE1ELSP_1EEEEEENS4_6LayoutISC_NS5_IJNSA_ILi0EEEST_ST_EEEEENS5_IJNS4_10UnderscoreESW_SW_EEEEENS4_13SM90_TMA_LOADENS4_14ComposedLayoutINS4_7SwizzleILi3ELi4ELi3EEENS4_18smem_ptr_flag_bitsILi16EEENSS_INS5_IJSF_NSA_ILi8EEEEEENS5_IJSB_SF_EEEEEEEvNS4_8identityESZ_S19_vS1A_EENS_8epilogue10collective6detail29Sm90TmaWarpSpecializedAdapterINS1D_15DefaultEpilogueISH_NS5_IJlSB_lEEES1H_NS1C_6thread17LinearCombinationISH_Li1EffLNS1I_9ScaleType4KindE0ELNS_15FloatRoundStyleE2ESH_EENS1_15EpilogueDefaultEEEEEvvEEEEvNT_6ParamsE,(.L_x_154 - _ZN7cutlass13device_kernelINS_4gemm6kernel13GemmUniversalIN4cute5tupleIJiiiiEEENS1_10collective13CollectiveMmaINS1_34MainloopSm90TmaGmmaWarpSpecializedILi14ENS5_IJNS4_1CILi1EEESB_SB_EEENS1_32KernelTmaWarpSpecializedPingpongEEENS5_IJNSA_ILi64EEESF_SF_EEENS_6half_tENS5_IJSB_llEEESH_SI_NS4_8TiledMMAINS4_8MMA_AtomIJNS4_4SM904GMMA25MMA_64x64x16_F32F16F16_SSILNSM_5MajorE1ELSO_1ELNSM_7ScaleInE1ELSP_1EEEEEENS4_6LayoutISC_NS5_IJNSA_ILi0EEEST_ST_EEEEENS5_IJNS4_10UnderscoreESW_SW_EEEEENS4_13SM90_TMA_LOADENS4_14ComposedLayoutINS4_7SwizzleILi3ELi4ELi3EEENS4_18smem_ptr_flag_bitsILi16EEENSS_INS5_IJSF_NSA_ILi8EEEEEENS5_IJSB_SF_EEEEEEEvNS4_8identityESZ_S19_vS1A_EENS_8epilogue10collective6detail29Sm90TmaWarpSpecializedAdapterINS1D_15DefaultEpilogueISH_NS5_IJlSB_lEEES1H_NS1C_6thread17LinearCombinationISH_Li1EffLNS1I_9ScaleType4KindE0ELNS_15FloatRoundStyleE2ESH_EENS1_15EpilogueDefaultEEEEEvvEEEEvNT_6ParamsE)
        .other          _ZN7cutlass13device_kernelINS_4gemm6kernel13GemmUniversalIN4cute5tupleIJiiiiEEENS1_10collective13CollectiveMmaINS1_34MainloopSm90TmaGmmaWarpSpecializedILi14ENS5_IJNS4_1CILi1EEESB_SB_EEENS1_32KernelTmaWarpSpecializedPingpongEEENS5_IJNSA_ILi64EEESF_SF_EEENS_6half_tENS5_IJSB_llEEESH_SI_NS4_8TiledMMAINS4_8MMA_AtomIJNS4_4SM904GMMA25MMA_64x64x16_F32F16F16_SSILNSM_5MajorE1ELSO_1ELNSM_7ScaleInE1ELSP_1EEEEEENS4_6LayoutISC_NS5_IJNSA_ILi0EEEST_ST_EEEEENS5_IJNS4_10UnderscoreESW_SW_EEEEENS4_13SM90_TMA_LOADENS4_14ComposedLayoutINS4_7SwizzleILi3ELi4ELi3EEENS4_18smem_ptr_flag_bitsILi16EEENSS_INS5_IJSF_NSA_ILi8EEEEEENS5_IJSB_SF_EEEEEEEvNS4_8identityESZ_S19_vS1A_EENS_8epilogue10collective6detail29Sm90TmaWarpSpecializedAdapterINS1D_15DefaultEpilogueISH_NS5_IJlSB_lEEES1H_NS1C_6thread17LinearCombinationISH_Li1EffLNS1I_9ScaleType4KindE0ELNS_15FloatRoundStyleE2ESH_EENS1_15EpilogueDefaultEEEEEvvEEEEvNT_6ParamsE,@"STO_CUDA_ENTRY STV_DEFAULT"
_ZN7cutlass13device_kernelINS_4gemm6kernel13GemmUniversalIN4cute5tupleIJiiiiEEENS1_10collective13CollectiveMmaINS1_34MainloopSm90TmaGmmaWarpSpecializedILi14ENS5_IJNS4_1CILi1EEESB_SB_EEENS1_32KernelTmaWarpSpecializedPingpongEEENS5_IJNSA_ILi64EEESF_SF_EEENS_6half_tENS5_IJSB_llEEESH_SI_NS4_8TiledMMAINS4_8MMA_AtomIJNS4_4SM904GMMA25MMA_64x64x16_F32F16F16_SSILNSM_5MajorE1ELSO_1ELNSM_7ScaleInE1ELSP_1EEEEEENS4_6LayoutISC_NS5_IJNSA_ILi0EEEST_ST_EEEEENS5_IJNS4_10UnderscoreESW_SW_EEEEENS4_13SM90_TMA_LOADENS4_14ComposedLayoutINS4_7SwizzleILi3ELi4ELi3EEENS4_18smem_ptr_flag_bitsILi16EEENSS_INS5_IJSF_NSA_ILi8EEEEEENS5_IJSB_SF_EEEEEEEvNS4_8identityESZ_S19_vS1A_EENS_8epilogue10collective6detail29Sm90TmaWarpSpecializedAdapterINS1D_15DefaultEpilogueISH_NS5_IJlSB_lEEES1H_NS1C_6thread17LinearCombinationISH_Li1EffLNS1I_9ScaleType4KindE0ELNS_15FloatRoundStyleE2ESH_EENS1_15EpilogueDefaultEEEEEvvEEEEvNT_6ParamsE:
[----:B------:R-:W0:Y:S02]  /*0000*/  LDC R1, c[0x0][0x28] ;  /* 0x00000a00ff017b82 */ /* 0x000e240000000800 */
[----:B0-----:R-:W-:Y:S01]  /*0010*/  VIADD R1, R1, 0xfffffff8 ;  /* 0xfffffff801017836 */ /* 0x001fe20000000000 */
[----:B------:R-:W0:Y:S01]  /*0020*/  S2R R4, SR_TID.X ;  /* 0x0000000000047919 */ /* 0x000e220000002100 */
[----:B------:R-:W-:Y:S01]  /*0030*/  ELECT P0, URZ, PT ;  /* 0x00000000003f782f */ /* 0x000fe20003800000 */
[----:B------:R-:W-:Y:S01]  /*0040*/  BSSY B0, `(.L_x_0) ;  /* 0x000000f000007945 */ /* 0x000fe20003800000 */
[--C-:B0-----:R-:W-:Y:S02]  /*0050*/  SHF.R.U32.HI R0, RZ, 0x5, R4.reuse ;  /* 0x00000005ff007819 */ /* 0x101fe40000011604 */
[----:B------:R-:W-:-:S03]  /*0060*/  SHF.R.U32.HI R5, RZ, 0x7, R4 ;  /* 0x00000007ff057819 */ /* 0x000fc60000011604 */
[----:B------:R-:W0:Y:S04]  /*0070*/  SHFL.IDX PT, R2, R0, RZ, 0x1f ;  /* 0x00001fff00027589 */ /* 0x000e2800000e0000 */
[----:B------:R1:W2:Y:S01]  /*0080*/  SHFL.IDX PT, R8, R5, RZ, 0x1f ;  /* 0x00001fff05087589 */ /* 0x0002a200000e0000 */
[----:B0-----:R-:W-:-:S13]  /*0090*/  ISETP.NE.OR P0, PT, R2, RZ, !P0 ;  /* 0x000000ff0200720c */ /* 0x001fda0004705670 */
[----:B-12---:R-:W-:Y:S05]  /*00a0*/  @P0 BRA `(.L_x_1) ;  /* 0x0000000000200947 */ /* 0x006fea0003800000 */
[----:B------:R-:W-:Y:S02]  /*00b0*/  ULDC.64 UR4, c[0x0][0x198] ;  /* 0x0000660000047ab9 */ /* 0x000fe40000000a00 */
[----:B------:R-:W-:Y:S02]  /*00c0*/  UIADD3 UR6, UP0, UR4, 0xf0, URZ ;  /* 0x000000f004067890 */ /* 0x000fe4000ff1e03f */
[----:B------:R-:W-:Y:S02]  /*00d0*/  UIADD3 UR4, UP1, UR4, 0x1f0, URZ ;  /* 0x000001f004047890 */ /* 0x000fe4000ff3e03f */
[----:B------:R-:W-:Y:S02]  /*00e0*/  UIADD3.X UR7, URZ, UR5, URZ, UP0, !UPT ;  /* 0x000000053f077290 */ /* 0x000fe400087fe43f */
[----:B------:R-:W-:-:S07]  /*00f0*/  UIADD3.X UR5, URZ, UR5, URZ, UP1, !UPT ;  /* 0x000000053f057290 */ /* 0x000fce0008ffe43f */
[----:B------:R0:W-:Y:S02]  /*0100*/  UTMACCTL.PF [UR6] ;  /* 0x00000000060079b9 */ /* 0x0001e40008040000 */
[----:B------:R0:W-:Y:S02]  /*0110*/  UTMACCTL.PF [UR4] ;  /* 0x00000000040079b9 */ /* 0x0001e40008040000 */
[----:B0-----:R-:W-:Y:S01]  /*0120*/  NOP ;  /* 0x0000000000007918 */ /* 0x001fe20000000000 */
.L_x_1:
[----:B------:R-:W-:Y:S05]  /*0130*/  BSYNC B0 ;  /* 0x0000000000007941 */ /* 0x000fea0003800000 */
.L_x_0:
[----:B------:R-:W0:Y:S02]  /*0140*/  SHFL.IDX PT, R3, R0, RZ, 0x1f ;  /* 0x00001fff00037589 */ /* 0x000e2400000e0000 */
[----:B0-----:R-:W-:-:S13]  /*0150*/  ISETP.NE.AND P0, PT, R3, RZ, PT ;  /* 0x000000ff0300720c */ /* 0x001fda0003f05270 */
[----:B------:R-:W-:Y:S05]  /*0160*/  @P0 BRA `(.L_x_2) ;  /* 0x0000000000b40947 */ /* 0x000fea0003800000 */
[----:B------:R-:W-:Y:S01]  /*0170*/  ELECT P0, URZ, PT ;  /* 0x00000000003f782f */ /* 0x000fe20003800000 */
[----:B------:R-:W-:-:S12]  /*0180*/  BSSY B0, `(.L_x_2) ;  /* 0x000002b000007945 */ /* 0x000fd80003800000 */
[----:B------:R-:W-:Y:S05]  /*0190*/  @!P0 BRA `(.L_x_3) ;  /* 0x0000000000a48947 */ /* 0x000fea0003800000 */
[----:B------:R-:W0:Y:S01]  /*01a0*/  S2UR UR8, SR_CgaCtaId ;  /* 0x00000000000879c3 */ /* 0x000e220000008800 */
[----:B------:R-:W-:Y:S01]  /*01b0*/  UMOV UR4, 0x400 ;  /* 0x0000040000047882 */ /* 0x000fe20000000000 */
[----:B------:R-:W-:Y:S01]  /*01c0*/  UMOV UR5, 0x1 ;  /* 0x0000000100057882 */ /* 0x000fe20000000000 */
[----:B------:R-:W-:Y:S02]  /*01d0*/  UMOV UR6, 0x80 ;  /* 0x0000008000067882 */ /* 0x000fe40000000000 */
[----:B------:R-:W-:-:S04]  /*01e0*/  UIADD3 UR6, -UR6, 0x100000, URZ ;  /* 0x0010000006067890 */ /* 0x000fc8000fffe13f */
[----:B------:R-:W-:Y:S02]  /*01f0*/  USHF.L.U32 UR7, UR6, 0xb, URZ ;  /* 0x0000000b06077899 */ /* 0x000fe4000800063f */
[----:B------:R-:W-:Y:S02]  /*0200*/  USHF.L.U32 UR6, UR6, 0x1, URZ ;  /* 0x0000000106067899 */ /* 0x000fe4000800063f */
[----:B0-----:R-:W-:Y:S02]  /*0210*/  ULEA UR8, UR8, UR4, 0x18 ;  /* 0x0000000408087291 */ /* 0x001fe4000f8ec03f */
[----:B------:R-:W-:-:S04]  /*0220*/  UIADD3 UR4, -UR5, 0x100000, URZ ;  /* 0x0010000005047890 */ /* 0x000fc8000fffe13f */
[----:B------:R-:W-:Y:S02]  /*0230*/  USHF.L.U32 UR5, UR4, 0xb, URZ ;  /* 0x0000000b04057899 */ /* 0x000fe4000800063f */
[----:B------:R-:W-:Y:S01]  /*0240*/  USHF.L.U32 UR4, UR4, 0x1, URZ ;  /* 0x0000000104047899 */ /* 0x000fe2000800063f */
[----:B------:R-:W0:Y:S11]  /*0250*/  FENCE.VIEW.ASYNC.S ;  /* 0x00000000000073c6 */ /* 0x000e360000000000 */
[----:B0-----:R0:W1:Y:S01]  /*0260*/  SYNCS.EXCH.64 URZ, [UR8], UR4 ;  /* 0x00000004083f75b2 */ /* 0x0010620008000100 */
[----:B------:R0:W2:Y:S01]  /*0270*/  SYNCS.EXCH.64 URZ, [UR8+0x70], UR6 ;  /* 0x00007006083f75b2 */ /* 0x0000a20008000100 */
[----:B------:R0:W3:Y:S01]  /*0280*/  SYNCS.EXCH.64 URZ, [UR8+0x8], UR4 ;  /* 0x00000804083f75b2 */ /* 0x0000e20008000100 */
[----:B------:R0:W4:Y:S01]  /*0290*/  SYNCS.EXCH.64 URZ, [UR8+0x78], UR6 ;  /* 0x00007806083f75b2 */ /* 0x0001220008000100 */
[----:B------:R0:W0:Y:S01]  /*02a0*/  SYNCS.EXCH.64 URZ, [UR8+0x10], UR4 ;  /* 0x00001004083f75b2 */ /* 0x0000220008000100 */
        /* <DEDUP_REMOVED lines=23> */
[----:B-1234-:R-:W-:Y:S01]  /*0420*/  NOP ;  /* 0x0000000000007918 */ /* 0x01efe20000000000 */
.L_x_3:
[----:B0-----:R-:W-:Y:S05]  /*0430*/  BSYNC B0 ;  /* 0x0000000000007941 */ /* 0x001fea0003800000 */
.L_x_2:
[----:B------:R-:W0:Y:S01]  /*0440*/  SHFL.IDX PT, R6, R0, RZ, 0x1f ;  /* 0x00001fff00067589 */ /* 0x000e2200000e0000 */
[----:B------:R-:W-:Y:S01]  /*0450*/  ELECT P0, URZ, PT ;  /* 0x00000000003f782f */ /* 0x000fe20003800000 */
[----:B------:R-:W-:Y:S01]  /*0460*/  NOP ;  /* 0x0000000000007918 */ /* 0x000fe20000000000 */
[----:B------:R-:W-:Y:S01]  /*0470*/  ELECT P1, URZ, PT ;  /* 0x00000000003f782f */ /* 0x000fe20003820000 */
[----:B------:R-:W1:Y:S01]  /*0480*/  SHFL.IDX PT, R3, R0, RZ, 0x1f ;  /* 0x00001fff00037589 */ /* 0x000e6200000e0000 */
[----:B------:R-:W-:Y:S01]  /*0490*/  UMOV UR4, 0x20 ;  /* 0x0000002000047882 */ /* 0x000fe20000000000 */
[----:B------:R-:W-:Y:S01]  /*04a0*/  UMOV UR11, 0x80 ;  /* 0x00000080000b7882 */ /* 0x000fe20000000000 */
[----:B------:R-:W-:Y:S01]  /*04b0*/  NOP ;  /* 0x0000000000007918 */ /* 0x000fe20000000000 */
[C---:B------:R-:W-:Y:S01]  /*04c0*/  VIADD R33, R8.reuse, 0xffffffff ;  /* 0xffffffff08217836 */ /* 0x040fe20000000000 */
[----:B------:R-:W2:Y:S01]  /*04d0*/  SHFL.IDX PT, R5, R5, RZ, 0x1f ;  /* 0x00001fff05057589 */ /* 0x000ea200000e0000 */
[----:B------:R-:W-:Y:S01]  /*04e0*/  ULDC.64 UR36, c[0x0][0x208] ;  /* 0x0000820000247ab9 */ /* 0x000fe20000000a00 */
[----:B------:R-:W-:-:S02]  /*04f0*/  ISETP.NE.AND P2, PT, R8, RZ, PT ;  /* 0x000000ff0800720c */ /* 0x000fc40003f45270 */
[----:B------:R-:W-:Y:S02]  /*0500*/  ISETP.GE.U32.AND P3, PT, R33, 0x2, PT ;  /* 0x000000022100780c */ /* 0x000fe40003f66070 */
[----:B0-----:R-:W-:Y:S02]  /*0510*/  ISETP.NE.OR P0, PT, R6, RZ, !P0 ;  /* 0x000000ff0600720c */ /* 0x001fe40004705670 */
[----:B-1----:R-:W-:Y:S02]  /*0520*/  ISETP.NE.OR P1, PT, R3, RZ, !P1 ;  /* 0x000000ff0300720c */ /* 0x002fe40004f25670 */
[----:B------:R-:W-:-:S04]  /*0530*/  SHF.R.S32.HI R3, RZ, 0x1f, R2 ;  /* 0x0000001fff037819 */ /* 0x000fc80000011402 */
[----:B------:R-:W-:-:S05]  /*0540*/  LEA.HI R3, R3, R2, RZ, 0x2 ;  /* 0x0000000203037211 */ /* 0x000fca00078f10ff */
[----:B------:R-:W-:Y:S01]  /*0550*/  VOTEU.ALL UP0, P0 ;  /* 0x00000000003f7886 */ /* 0x000fe20000000000 */
[----:B------:R-:W-:Y:S01]  /*0560*/  LOP3.LUT R3, R3, 0xfffffffc, RZ, 0xc0, !PT ;  /* 0xfffffffc03037812 */ /* 0x000fe200078ec0ff */
[----:B------:R-:W-:-:S03]  /*0570*/  VOTEU.ALL UP1, P1 ;  /* 0x00000000003f7886 */ /* 0x000fc60000820000 */
[----:B------:R-:W0:Y:S01]  /*0580*/  @!UP0 S2UR UR7, SR_CgaCtaId ;  /* 0x00000000000789c3 */ /* 0x000e220000008800 */
[----:B------:R-:W-:Y:S01]  /*0590*/  @!UP0 UMOV UR6, 0x400 ;  /* 0x0000040000068882 */ /* 0x000fe20000000000 */
[----:B------:R-:W-:-:S04]  /*05a0*/  @!UP0 UIADD3 UR4, -UR4, 0x100000, URZ ;  /* 0x0010000004048890 */ /* 0x000fc8000fffe13f */
[----:B------:R-:W-:Y:S02]  /*05b0*/  @!UP0 USHF.L.U32 UR5, UR4, 0xb, URZ ;  /* 0x0000000b04058899 */ /* 0x000fe4000800063f */
[----:B------:R-:W-:Y:S01]  /*05c0*/  @!UP0 USHF.L.U32 UR4, UR4, 0x1, URZ ;  /* 0x0000000104048899 */ /* 0x000fe2000800063f */
[----:B------:R-:W-:Y:S01]  /*05d0*/  IMAD.IADD R0, R2, 0x1, -R3 ;  /* 0x0000000102007824 */ /* 0x000fe200078e0a03 */
[----:B------:R-:W-:Y:S01]  /*05e0*/  @!UP1 UMOV UR9, 0x400 ;  /* 0x0000040000099882 */ /* 0x000fe20000000000 */
[----:B------:R-:W-:Y:S01]  /*05f0*/  VOTEU.ALL UP2, P1 ;  /* 0x00000000003f7886 */ /* 0x000fe20000840000 */
[----:B------:R-:W-:Y:S01]  /*0600*/  VOTEU.ALL UP3, P1 ;  /* 0x00000000003f7886 */ /* 0x000fe20000860000 */
[----:B------:R-:W-:Y:S01]  /*0610*/  VOTEU.ALL UP4, P1 ;  /* 0x00000000003f7886 */ /* 0x000fe20000880000 */
[----:B------:R-:W1:Y:S01]  /*0620*/  @!UP1 S2UR UR10, SR_CgaCtaId ;  /* 0x00000000000a99c3 */ /* 0x000e620000008800 */
[----:B------:R-:W-:Y:S01]  /*0630*/  VOTEU.ALL UP5, P1 ;  /* 0x00000000003f7886 */ /* 0x000fe200008a0000 */
[----:B------:R-:W-:-:S04]  /*0640*/  SHF.R.S32.HI R3, RZ, 0x1f, R4 ;  /* 0x0000001fff037819 */ /* 0x000fc80000011404 */
[----:B------:R-:W-:-:S04]  /*0650*/  LEA.HI R3, R3, R4, RZ, 0x7 ;  /* 0x0000000403037211 */ /* 0x000fc800078f38ff */
[----:B------:R-:W-:-:S05]  /*0660*/  LOP3.LUT R3, R3, 0xffffff80, RZ, 0xc0, !PT ;  /* 0xffffff8003037812 */ /* 0x000fca00078ec0ff */
[----:B------:R-:W-:Y:S01]  /*0670*/  IMAD.IADD R3, R4, 0x1, -R3 ;  /* 0x0000000104037824 */ /* 0x000fe200078e0a03 */
[----:B0-----:R-:W-:Y:S02]  /*0680*/  @!UP0 ULEA UR8, UR7, UR6, 0x18 ;  /* 0x0000000607088291 */ /* 0x001fe4000f8ec03f */
[----:B------:R-:W-:-:S04]  /*0690*/  @!UP1 UIADD3 UR6, -UR11, 0x100000, URZ ;  /* 0x001000000b069890 */ /* 0x000fc8000fffe13f */
[----:B------:R-:W-:Y:S02]  /*06a0*/  @!UP1 USHF.L.U32 UR7, UR6, 0xb, URZ ;  /* 0x0000000b06079899 */ /* 0x000fe4000800063f */
[----:B------:R-:W-:Y:S01]  /*06b0*/  @!UP1 USHF.L.U32 UR6, UR6, 0x1, URZ ;  /* 0x0000000106069899 */ /* 0x000fe2000800063f */
[----:B------:R-:W-:Y:S01]  /*06c0*/  VOTEU.ALL UP0, P0 ;  /* 0x00000000003f7886 */ /* 0x000fe20000000000 */
[----:B-1----:R-:W-:Y:S01]  /*06d0*/  @!UP1 ULEA UR9, UR10, UR9, 0x18 ;  /* 0x000000090a099291 */ /* 0x002fe2000f8ec03f */
[----:B------:R-:W-:Y:S02]  /*06e0*/  VOTEU.ALL UP1, P0 ;  /* 0x00000000003f7886 */ /* 0x000fe40000020000 */
[----:B------:R-:W-:Y:S01]  /*06f0*/  ULDC.64 UR10, c[0x0][0x598] ;  /* 0x00016600000a7ab9 */ /* 0x000fe20000000a00 */
[----:B------:R-:W-:Y:S01]  /*0700*/  ISETP.NE.AND P0, PT, R0, 0x3, PT ;  /* 0x000000030000780c */ /* 0x000fe20003f05270 */
[----:B------:R-:W0:Y:S02]  /*0710*/  FENCE.VIEW.ASYNC.S ;  /* 0x00000000000073c6 */ /* 0x000e240000000000 */
[----:B0-----:R0:W1:Y:S01]  /*0720*/  @!UP0 SYNCS.EXCH.64 URZ, [UR8+0x110], UR4 ;  /* 0x00011004083f85b2 */ /* 0x0010620008000100 */
[----:B------:R-:W-:-:S02]  /*0730*/  ISETP.NE.U32.AND P1, PT, RZ, UR10, PT ;  /* 0x0000000aff007c0c */ /* 0x000fc4000bf25070 */
[----:B------:R-:W-:Y:S02]  /*0740*/  ISETP.EQ.OR P0, PT, R0, RZ, !P0 ;  /* 0x000000ff0000720c */ /* 0x000fe40004702670 */
[----:B------:R-:W-:Y:S02]  /*0750*/  ISETP.NE.AND.EX P1, PT, RZ, UR11, PT, P1 ;  /* 0x0000000bff007c0c */ /* 0x000fe4000bf25310 */
[----:B------:R-:W-:-:S04]  /*0760*/  ISETP.EQ.AND P0, PT, R8, RZ, P0 ;  /* 0x000000ff0800720c */ /* 0x000fc80000702270 */
[----:B------:R-:W-:-:S04]  /*0770*/  SEL R16, RZ, 0x1, !P0 ;  /* 0x00000001ff107807 */ /* 0x000fc80004000000 */
[----:B------:R-:W-:Y:S01]  /*0780*/  SEL R16, R16, 0x2, P3 ;  /* 0x0000000210107807 */ /* 0x000fe20001800000 */
[----:B------:R0:W1:Y:S01]  /*0790*/  @!UP1 SYNCS.EXCH.64 URZ, [UR8+0x118], UR4 ;  /* 0x00011804083f95b2 */ /* 0x0000620008000100 */
[----:B------:R-:W-:Y:S01]  /*07a0*/  NOP ;  /* 0x0000000000007918 */ /* 0x000fe20000000000 */
[----:B------:R0:W1:Y:S01]  /*07b0*/  @!UP2 SYNCS.EXCH.64 URZ, [UR9+0xf0], UR6 ;  /* 0x0000f006093fa5b2 */ /* 0x0000620008000100 */
[----:B------:R0:W1:Y:S01]  /*07c0*/  @!UP3 SYNCS.EXCH.64 URZ, [UR9+0xf8], UR6 ;  /* 0x0000f806093fb5b2 */ /* 0x0000620008000100 */
[----:B------:R0:W1:Y:S01]  /*07d0*/  @!UP4 SYNCS.EXCH.64 URZ, [UR9+0x100], UR6 ;  /* 0x00010006093fc5b2 */ /* 0x0000620008000100 */
[----:B------:R0:W1:Y:S01]  /*07e0*/  @!UP5 SYNCS.EXCH.64 URZ, [UR9+0x108], UR6 ;  /* 0x00010806093fd5b2 */ /* 0x0000620008000100 */
[----:B------:R-:W-:Y:S01]  /*07f0*/  NOP ;  /* 0x0000000000007918 */ /* 0x000fe20000000000 */
[----:B-1----:R-:W-:Y:S06]  /*0800*/  BAR.SYNC.DEFER_BLOCKING 0x0 ;  /* 0x0000000000007b1d */ /* 0x002fec0000010000 */
[----:B0-2---:R-:W-:Y:S05]  /*0810*/  @!P1 BRA `(.L_x_4) ;  /* 0x00000000001c9947 */ /* 0x005fea0003800000 */
[----:B------:R-:W0:Y:S02]  /*0820*/  LDC.64 R6, c[0x0][0x598] ;  /* 0x00016600ff067b82 */ /* 0x000e240000000a00 */
[----:B0-----:R-:W2:Y:S02]  /*0830*/  LDG.E.64 R6, desc[UR36][R6.64] ;  /* 0x0000002406067981 */ /* 0x001ea4000c1e1b00 */
[----:B--2---:R-:W-:-:S04]  /*0840*/  ISETP.NE.U32.AND P0, PT, R6, RZ, PT ;  /* 0x000000ff0600720c */ /* 0x004fc80003f05070 */
[----:B------:R-:W-:-:S13]  /*0850*/  ISETP.NE.AND.EX P0, PT, R7, RZ, PT, P0 ;  /* 0x000000ff0700720c */ /* 0x000fda0003f05300 */
[----:B------:R-:W-:Y:S05]  /*0860*/  @!P0 BRA `(.L_x_4) ;  /* 0x0000000000088947 */ /* 0x000fea0003800000 */
[----:B------:R1:W5:Y:S01]  /*0870*/  LD.E R56, desc[UR36][R6.64] ;  /* 0x0000002406387980 */ /* 0x000362000c101900 */
[----:B------:R-:W-:Y:S05]  /*0880*/  BRA `(.L_x_5) ;  /* 0x0000000000247947 */ /* 0x000fea0003800000 */
.L_x_4:
[----:B------:R-:W-:Y:S02]  /*0890*/  ULDC.64 UR4, c[0x0][0x588] ;  /* 0x0001620000047ab9 */ /* 0x000fe40000000a00 */
[----:B------:R-:W-:-:S04]  /*08a0*/  ISETP.NE.U32.AND P0, PT, RZ, UR4, PT ;  /* 0x00000004ff007c0c */ /* 0x000fc8000bf05070 */
[----:B------:R-:W-:-:S13]  /*08b0*/  ISETP.NE.AND.EX P0, PT, RZ, UR5, PT, P0 ;  /* 0x00000005ff007c0c */ /* 0x000fda000bf05300 */
[----:B------:R-:W-:Y:S05]  /*08c0*/  @!P0 BRA `(.L_x_6) ;  /* 0x00000000000c8947 */ /* 0x000fea0003800000 */
[----:B------:R-:W0:Y:S02]  /*08d0*/  LDC.64 R56, c[0x0][0x588] ;  /* 0x00016200ff387b82 */ /* 0x000e240000000a00 */
[----:B0-----:R0:W5:Y:S01]  /*08e0*/  LDG.E R56, desc[UR36][R56.64] ;  /* 0x0000002438387981 */ /* 0x001162000c1e1900 */
[----:B------:R-:W-:Y:S05]  /*08f0*/  BRA `(.L_x_5) ;  /* 0x0000000000087947 */ /* 0x000fea0003800000 */
.L_x_6:
[----:B------:R-:W-:Y:S02]  /*0900*/  ULDC UR4, c[0x0][0x580] ;  /* 0x0001600000047ab9 */ /* 0x000fe40000000800 */
[----:B------:R-:W-:-:S07]  /*0910*/  IMAD.U32 R56, RZ, RZ, UR4 ;  /* 0x00000004ff387e24 */ /* 0x000fce000f8e00ff */
.L_x_5:
[----:B------:R-:W-:Y:S02]  /*0920*/  ULDC.64 UR4, c[0x0][0x5a0] ;  /* 0x0001680000047ab9 */ /* 0x000fe40000000a00 */
[----:B------:R-:W-:-:S04]  /*0930*/  ISETP.NE.U32.AND P0, PT, RZ, UR4, PT ;  /* 0x00000004ff007c0c */ /* 0x000fc8000bf05070 */
[----:B------:R-:W-:-:S13]  /*0940*/  ISETP.NE.AND.EX P0, PT, RZ, UR5, PT, P0 ;  /* 0x00000005ff007c0c */ /* 0x000fda000bf05300 */
[----:B------:R-:W-:Y:S05]  /*0950*/  @!P0 BRA `(.L_x_7) ;  /* 0x00000000001c8947 */ /* 0x000fea0003800000 */
[----:B-1----:R-:W1:Y:S02]  /*0960*/  LDC.64 R6, c[0x0][0x5a0] ;  /* 0x00016800ff067b82 */ /* 0x002e640000000a00 */
[----:B-1----:R-:W2:Y:S02]  /*0970*/  LDG.E.64 R6, desc[UR36][R6.64] ;  /* 0x0000002406067981 */ /* 0x002ea4000c1e1b00 */
[----:B--2---:R-:W-:-:S04]  /*0980*/  ISETP.NE.U32.AND P0, PT, R6, RZ, PT ;  /* 0x000000ff0600720c */ /* 0x004fc80003f05070 */
[----:B------:R-:W-:-:S13]  /*0990*/  ISETP.NE.AND.EX P0, PT, R7, RZ, PT, P0 ;  /* 0x000000ff0700720c */ /* 0x000fda0003f05300 */
[----:B------:R-:W-:Y:S05]  /*09a0*/  @!P0 BRA `(.L_x_7) ;  /* 0x0000000000088947 */ /* 0x000fea0003800000 */
[----:B0-----:R2:W5:Y:S01]  /*09b0*/  LD.E R57, desc[UR36][R6.64] ;  /* 0x0000002406397980 */ /* 0x001562000c101900 */
[----:B------:R-:W-:Y:S05]  /*09c0*/  BRA `(.L_x_8) ;  /* 0x0000000000247947 */ /* 0x000fea0003800000 */
.L_x_7:
[----:B------:R-:W-:Y:S02]  /*09d0*/  ULDC.64 UR4, c[0x0][0x590] ;  /* 0x0001640000047ab9 */ /* 0x000fe40000000a00 */
[----:B------:R-:W-:-:S04]  /*09e0*/  ISETP.NE.U32.AND P0, PT, RZ, UR4, PT ;  /* 0x00000004ff007c0c */ /* 0x000fc8000bf05070 */
[----:B------:R-:W-:-:S13]  /*09f0*/  ISETP.NE.AND.EX P0, PT, RZ, UR5, PT, P0 ;  /* 0x00000005ff007c0c */ /* 0x000fda000bf05300 */
[----:B------:R-:W-:Y:S05]  /*0a00*/  @!P0 BRA `(.L_x_9) ;  /* 0x00000000000c8947 */ /* 0x000fea0003800000 */
[----:B-1----:R-:W0:Y:S02]  /*0a10*/  LDC.64 R6, c[0x0][0x590] ;  /* 0x00016400ff067b82 */ /* 0x002e240000000a00 */
[----:B0-----:R0:W5:Y:S01]  /*0a20*/  LDG.E R57, desc[UR36][R6.64] ;  /* 0x0000002406397981 */ /* 0x001162000c1e1900 */
[----:B------:R-:W-:Y:S05]  /*0a30*/  BRA `(.L_x_8) ;  /* 0x0000000000087947 */ /* 0x000fea0003800000 */
.L_x_9:
[----:B------:R-:W-:Y:S02]  /*0a40*/  ULDC UR4, c[0x0][0x584] ;  /* 0x0001610000047ab9 */ /* 0x000fe40000000800 */
[----:B0-----:R-:W-:-:S07]  /*0a50*/  IMAD.U32 R57, RZ, RZ, UR4 ;  /* 0x00000004ff397e24 */ /* 0x001fce000f8e00ff */
.L_x_8:
[----:B------:R-:W3:Y:S01]  /*0a60*/  LDC R2, c[0x0][0x65c] ;  /* 0x00019700ff027b82 */ /* 0x000ee20000000800 */
[----:B------:R-:W4:Y:S01]  /*0a70*/  S2R R14, SR_CTAID.Y ;  /* 0x00000000000e7919 */ /* 0x000f220000002600 */
[----:B------:R-:W-:Y:S01]  /*0a80*/  ULDC UR6, c[0x0][0x28c] ;  /* 0x0000a30000067ab9 */ /* 0x000fe20000000800 */
[----:B------:R-:W-:Y:S01]  /*0a90*/  ISETP.NE.AND P0, PT, R8, 0x2, PT ;  /* 0x000000020800780c */ /* 0x000fe20003f05270 */
[----:B------:R-:W-:Y:S01]  /*0aa0*/  UIADD3 UR6, UR6, 0x3f, URZ ;  /* 0x0000003f06067890 */ /* 0x000fe2000fffe03f */
[----:B012---:R-:W0:Y:S01]  /*0ab0*/  S2R R6, SR_CTAID.X ;  /* 0x0000000000067919 */ /* 0x007e220000002500 */
[----:B------:R-:W-:Y:S01]  /*0ac0*/  IMAD.MOV.U32 R7, RZ, RZ, RZ ;  /* 0x000000ffff077224 */ /* 0x000fe200078e00ff */
[----:B------:R-:W-:Y:S01]  /*0ad0*/  UMOV UR38, URZ ;  /* 0x0000003f00267c82 */ /* 0x000fe20008000000 */
[----:B------:R-:W-:Y:S01]  /*0ae0*/  USHF.R.S32.HI UR7, URZ, 0x1f, UR6 ;  /* 0x0000001f3f077899 */ /* 0x000fe20008011406 */
[----:B------:R-:W-:Y:S01]  /*0af0*/  UMOV UR39, URZ ;  /* 0x0000003f00277c82 */ /* 0x000fe20008000000 */
[----:B------:R-:W-:-:S02]  /*0b00*/  ULDC.64 UR8, c[0x0][0x650] ;  /* 0x0001940000087ab9 */ /* 0x000fc40000000a00 */
[----:B------:R-:W-:-:S04]  /*0b10*/  ULEA.HI UR7, UR7, UR6, URZ, 0x6 ;  /* 0x0000000607077291 */ /* 0x000fc8000f8f303f */
[----:B------:R-:W-:Y:S01]  /*0b20*/  USHF.R.S32.HI UR40, URZ, 0x6, UR7 ;  /* 0x000000063f287899 */ /* 0x000fe20008011407 */
[----:B---3--:R-:W-:-:S13]  /*0b30*/  ISETP.NE.AND P1, PT, R2, 0x1, PT ;  /* 0x000000010200780c */ /* 0x008fda0003f25270 */
[----:B------:R-:W0:Y:S01]  /*0b40*/  @P1 LDC R19, c[0x0][0x10] ;  /* 0x00000400ff131b82 */ /* 0x000e220000000800 */
[----:B----4-:R-:W-:Y:S02]  /*0b50*/  @P1 IMAD.MOV.U32 R8, RZ, RZ, R14 ;  /* 0x000000ffff081224 */ /* 0x010fe400078e000e */
[----:B------:R-:W-:Y:S02]  /*0b60*/  @P1 IMAD.MOV.U32 R9, RZ, RZ, RZ ;  /* 0x000000ffff091224 */ /* 0x000fe400078e00ff */
[----:B------:R-:W-:-:S03]  /*0b70*/  @P1 IMAD.MOV.U32 R17, RZ, RZ, RZ ;  /* 0x000000ffff111224 */ /* 0x000fc600078e00ff */
[----:B------:R-:W1:Y:S01]  /*0b80*/  @!P1 LDC R11, c[0x0][0xc] ;  /* 0x00000300ff0b9b82 */ /* 0x000e620000000800 */
[----:B------:R-:W-:Y:S01]  /*0b90*/  ULDC UR4, c[0x0][0xc] ;  /* 0x0000030000047ab9 */ /* 0x000fe20000000800 */
[----:B------:R-:W-:Y:S02]  /*0ba0*/  ULDC UR5, c[0x0][0x10] ;  /* 0x0000040000057ab9 */ /* 0x000fe40000000800 */
[----:B------:R-:W-:-:S04]  /*0bb0*/  UIMAD.WIDE.U32 UR4, UR4, UR5, URZ ;  /* 0x00000005040472a5 */ /* 0x000fc8000f8e003f */
[----:B------:R-:W2:Y:S01]  /*0bc0*/  LDC R2, c[0x0][0x14] ;  /* 0x00000500ff027b82 */ /* 0x000ea20000000800 */
[----:B0-----:R-:W-:-:S04]  /*0bd0*/  @P1 IMAD.WIDE.U32 R18, R6, R19, R8 ;  /* 0x0000001306121225 */ /* 0x001fc800078e0008 */
[----:B------:R-:W-:Y:S02]  /*0be0*/  @P1 IMAD.IADD R17, R19, 0x1, R17 ;  /* 0x0000000113111824 */ /* 0x000fe400078e0211 */
[----:B-1----:R-:W-:-:S04]  /*0bf0*/  @!P1 IMAD.WIDE.U32 R8, R11, R14, R6 ;  /* 0x0000000e0b089225 */ /* 0x002fc800078e0006 */
[----:B------:R-:W-:Y:S02]  /*0c00*/  @!P1 IMAD.MOV.U32 R18, RZ, RZ, R8 ;  /* 0x000000ffff129224 */ /* 0x000fe400078e0008 */
[----:B------:R-:W-:Y:S02]  /*0c10*/  @!P1 IMAD.MOV.U32 R17, RZ, RZ, R9 ;  /* 0x000000ffff119224 */ /* 0x000fe400078e0009 */
[----:B--2---:R-:W-:-:S04]  /*0c20*/  IMAD.WIDE.U32 R12, R2, UR4, RZ ;  /* 0x00000004020c7c25 */ /* 0x004fc8000f8e00ff */
[----:B------:R-:W-:Y:S01]  /*0c30*/  IMAD R23, R2, UR5, RZ ;  /* 0x0000000502177c24 */ /* 0x000fe2000f8e02ff */
[----:B------:R0:W-:Y:S03]  /*0c40*/  STL.64 [R1], R12 ;  /* 0x0000000c01007387 */ /* 0x0001e60000100a00 */
[----:B------:R-:W-:Y:S01]  /*0c50*/  IMAD.IADD R23, R13, 0x1, R23 ;  /* 0x000000010d177824 */ /* 0x000fe200078e0217 */
[----:B------:R-:W-:Y:S06]  /*0c60*/  @P0 BRA `(.L_x_10) ;  /* 0x0000000000240947 */ /* 0x000fec0003800000 */
[----:B------:R-:W-:Y:S01]  /*0c70*/  USHF.R.U32.HI UR4, URZ, 0x1, UR40 ;  /* 0x000000013f047899 */ /* 0x000fe20008011628 */
[----:B------:R-:W-:Y:S01]  /*0c80*/  IADD3 R18, P0, R18, R12, RZ ;  /* 0x0000000c12127210 */ /* 0x000fe20007f1e0ff */
[----:B------:R-:W-:Y:S02]  /*0c90*/  UISETP.GE.U32.AND UP0, UPT, UR40, 0xe, UPT ;  /* 0x0000000e2800788c */ /* 0x000fe4000bf06070 */
[----:B------:R-:W-:Y:S02]  /*0ca0*/  UIMAD.WIDE.U32 UR4, UR4, -0x6db6db6d, URZ ;  /* 0x92492493040478a5 */ /* 0x000fe4000f8e003f */
[----:B------:R-:W-:Y:S01]  /*0cb0*/  IMAD.X R17, R23, 0x1, R17, P0 ;  /* 0x0000000117117824 */ /* 0x000fe200000e0611 */
[----:B------:R-:W-:Y:S01]  /*0cc0*/  UMOV UR39, URZ ;  /* 0x0000003f00277c82 */ /* 0x000fe20008000000 */
[----:B------:R-:W-:-:S04]  /*0cd0*/  USHF.R.U32.HI UR4, URZ, 0x2, UR5 ;  /* 0x000000023f047899 */ /* 0x000fc80008011605 */
[----:B------:R-:W-:Y:S02]  /*0ce0*/  UIMAD UR38, UR4, -0xe, UR40 ;  /* 0xfffffff2042678a4 */ /* 0x000fe4000f8e0228 */
[----:B------:R-:W-:-:S12]  /*0cf0*/  @UP0 ULOP3.LUT UR39, UR4, 0x1, URZ, 0xc0, !UPT ;  /* 0x0000000104270892 */ /* 0x000fd8000f8ec03f */
.L_x_10:
[----:B------:R-:W-:Y:S01]  /*0d00*/  ISETP.GE.U32.AND P0, PT, R18, UR8, PT ;  /* 0x0000000812007c0c */ /* 0x000fe2000bf06070 */
[----:B------:R-:W-:Y:S01]  /*0d10*/  IMAD.MOV.U32 R19, RZ, RZ, -0x1 ;  /* 0xffffffffff137424 */ /* 0x000fe200078e00ff */
[----:B------:R-:W-:Y:S01]  /*0d20*/  PRMT R8, RZ, 0x7610, R8 ;  /* 0x00007610ff087816 */ /* 0x000fe20000000008 */
[----:B------:R-:W-:Y:S01]  /*0d30*/  IMAD.MOV.U32 R22, RZ, RZ, -0x1 ;  /* 0xffffffffff167424 */ /* 0x000fe200078e00ff */
[----:B------:R-:W-:Y:S01]  /*0d40*/  ISETP.GE.U32.AND.EX P0, PT, R17, UR9, PT, P0 ;  /* 0x0000000911007c0c */ /* 0x000fe2000bf06100 */
[----:B------:R-:W-:-:S12]  /*0d50*/  IMAD.MOV.U32 R2, RZ, RZ, -0x1 ;  /* 0xffffffffff027424 */ /* 0x000fd800078e00ff */
[----:B------:R-:W-:Y:S05]  /*0d60*/  @P0 BRA `(.L_x_11) ;  /* 0x00000004005c0947 */ /* 0x000fea0003800000 */
[----:B------:R-:W1:Y:S01]  /*0d70*/  LDC.64 R20, c[0x0][0x628] ;  /* 0x00018a00ff147b82 */ /* 0x000e620000000a00 */
[----:B------:R-:W-:Y:S02]  /*0d80*/  IMAD.MOV.U32 R8, RZ, RZ, R18 ;  /* 0x000000ffff087224 */ /* 0x000fe400078e0012 */
[----:B------:R-:W-:-:S05]  /*0d90*/  IMAD.MOV.U32 R9, RZ, RZ, R17 ;  /* 0x000000ffff097224 */ /* 0x000fca00078e0011 */
[----:B------:R-:W2:Y:S08]  /*0da0*/  LDC R2, c[0x0][0x630] ;  /* 0x00018c00ff027b82 */ /* 0x000eb00000000800 */
[----:B------:R-:W3:Y:S01]  /*0db0*/  LDC.64 R24, c[0x0][0x620] ;  /* 0x00018800ff187b82 */ /* 0x000ee20000000a00 */
[----:B-1----:R-:W-:-:S04]  /*0dc0*/  ISETP.NE.U32.AND P0, PT, R20, RZ, PT ;  /* 0x000000ff1400720c */ /* 0x002fc80003f05070 */
[----:B------:R-:W-:-:S13]  /*0dd0*/  ISETP.NE.AND.EX P0, PT, R21, RZ, PT, P0 ;  /* 0x000000ff1500720c */ /* 0x000fda0003f05300 */
[----:B--23--:R-:W-:Y:S05]  /*0de0*/  @!P0 BRA `(.L_x_12) ;  /* 0x0000000000288947 */ /* 0x00cfea0003800000 */
[----:B0-----:R-:W0:Y:S02]  /*0df0*/  LDC R13, c[0x0][0x634] ;  /* 0x00018d00ff0d7b82 */ /* 0x001e240000000800 */
[----:B0-----:R-:W-:-:S05]  /*0e00*/  IADD3 R13, P0, R18, R13, RZ ;  /* 0x0000000d120d7210 */ /* 0x001fca0007f1e0ff */
[----:B------:R-:W-:-:S04]  /*0e10*/  IMAD.X R15, RZ, RZ, R17, P0 ;  /* 0x000000ffff0f7224 */ /* 0x000fc800000e0611 */
[----:B------:R-:W-:-:S04]  /*0e20*/  IMAD.WIDE.U32 R8, R15, R20, RZ ;  /* 0x000000140f087225 */ /* 0x000fc800078e00ff */
[----:B------:R-:W-:-:S04]  /*0e30*/  IMAD.WIDE.U32 R10, P0, R13, R21, R8 ;  /* 0x000000150d0a7225 */ /* 0x000fc80007800008 */
[----:B------:R-:W-:-:S04]  /*0e40*/  IMAD.WIDE.U32 R8, R13, R20, RZ ;  /* 0x000000140d087225 */ /* 0x000fc800078e00ff */
[----:B------:R-:W-:Y:S01]  /*0e50*/  IMAD.X R13, RZ, RZ, RZ, P0 ;  /* 0x000000ffff0d7224 */ /* 0x000fe200000e06ff */
[----:B------:R-:W-:Y:S01]  /*0e60*/  IADD3 RZ, P0, R9, R10, RZ ;  /* 0x0000000a09ff7210 */ /* 0x000fe20007f1e0ff */
[----:B------:R-:W-:-:S04]  /*0e70*/  IMAD.MOV.U32 R12, RZ, RZ, R11 ;  /* 0x000000ffff0c7224 */ /* 0x000fc800078e000b */
[----:B------:R-:W-:-:S08]  /*0e80*/  IMAD.WIDE.U32.X R8, R15, R21, R12, P0 ;  /* 0x000000150f087225 */ /* 0x000fd000000e040c */
.L_x_12:
[-CC-:B------:R-:W-:Y:S01]  /*0e90*/  SHF.R.U64 R31, R8, R2.reuse, R9.reuse ;  /* 0x00000002081f7219 */ /* 0x180fe20000001209 */
[----:B0-----:R-:W0:Y:S01]  /*0ea0*/  LDC R12, c[0x0][0x618] ;  /* 0x00018600ff0c7b82 */ /* 0x001e220000000800 */
[----:B------:R-:W-:Y:S01]  /*0eb0*/  SHF.R.U32.HI R7, RZ, R2, R9 ;  /* 0x00000002ff077219 */ /* 0x000fe20000011609 */
[----:B------:R-:W-:Y:S01]  /*0ec0*/  ULDC UR4, c[0x0][0x150] ;  /* 0x0000540000047ab9 */ /* 0x000fe20000000800 */
[----:B------:R-:W-:Y:S01]  /*0ed0*/  IADD3 R11, P0, RZ, -R31, RZ ;  /* 0x8000001fff0b7210 */ /* 0x000fe20007f1e0ff */
[----:B------:R-:W-:Y:S01]  /*0ee0*/  IMAD.MOV.U32 R19, RZ, RZ, R17 ;  /* 0x000000ffff137224 */ /* 0x000fe200078e0011 */
[----:B------:R-:W-:-:S03]  /*0ef0*/  I2FP.F32.U32 R2, R6 ;  /* 0x0000000600027245 */ /* 0x000fc60000201000 */
[----:B------:R-:W1:Y:S01]  /*0f00*/  LDC.64 R26, c[0x0][0x640] ;  /* 0x00019000ff1a7b82 */ /* 0x000e620000000a00 */
[----:B------:R-:W-:Y:S02]  /*0f10*/  IMAD.X R13, RZ, RZ, ~R7, P0 ;  /* 0x000000ffff0d7224 */ /* 0x000fe400000e0e07 */
[----:B------:R-:W-:Y:S01]  /*0f20*/  FMUL R2, R2, UR4 ;  /* 0x0000000402027c20 */ /* 0x000fe20008400000 */
[----:B------:R-:W-:Y:S01]  /*0f30*/  IMAD.WIDE.U32 R8, R11, R24, R18 ;  /* 0x000000180b087225 */ /* 0x000fe200078e0012 */
[----:B------:R-:W-:-:S03]  /*0f40*/  ULDC UR4, c[0x0][0x154] ;  /* 0x0000550000047ab9 */ /* 0x000fc60000000800 */
[----:B------:R-:W-:Y:S01]  /*0f50*/  IMAD R10, R13, R24, RZ ;  /* 0x000000180d0a7224 */ /* 0x000fe200078e02ff */
[----:B------:R-:W2:Y:S01]  /*0f60*/  LDC R7, c[0x0][0x144] ;  /* 0x00005100ff077b82 */ /* 0x000ea20000000800 */
[----:B------:R-:W3:Y:S02]  /*0f70*/  F2I.U32.TRUNC.NTZ R2, R2 ;  /* 0x0000000200027305 */ /* 0x000ee4000020f000 */
[----:B------:R-:W-:-:S04]  /*0f80*/  IMAD R11, R11, R25, R10 ;  /* 0x000000190b0b7224 */ /* 0x000fc800078e020a */
[----:B------:R-:W-:Y:S01]  /*0f90*/  IMAD.IADD R9, R9, 0x1, R11 ;  /* 0x0000000109097824 */ /* 0x000fe200078e020b */
[----:B------:R-:W4:Y:S01]  /*0fa0*/  LDC R22, c[0x0][0x608] ;  /* 0x00018200ff167b82 */ /* 0x000f220000000800 */
[----:B------:R-:W-:-:S03]  /*0fb0*/  IMAD.MOV.U32 R11, RZ, RZ, -0x1 ;  /* 0xffffffffff0b7424 */ /* 0x000fc600078e00ff */
[--C-:B0-----:R-:W-:Y:S02]  /*0fc0*/  SHF.R.U64 R20, R8, R12, R9.reuse ;  /* 0x0000000c08147219 */ /* 0x101fe40000001209 */
[----:B------:R-:W-:Y:S02]  /*0fd0*/  I2FP.F32.U32 R8, R14 ;  /* 0x0000000e00087245 */ /* 0x000fe40000201000 */
[----:B------:R-:W0:Y:S01]  /*0fe0*/  LDC R24, c[0x0][0x658] ;  /* 0x00019600ff187b82 */ /* 0x000e220000000800 */
[----:B-1----:R-:W-:Y:S01]  /*0ff0*/  ISETP.NE.U32.AND P0, PT, R26, RZ, PT ;  /* 0x000000ff1a00720c */ /* 0x002fe20003f05070 */
[----:B---3--:R-:W-:Y:S02]  /*1000*/  IMAD.MOV R10, RZ, RZ, -R2 ;  /* 0x000000ffff0a7224 */ /* 0x008fe400078e0a02 */
[----:B------:R-:W-:Y:S01]  /*1010*/  FMUL R8, R8, UR4 ;  /* 0x0000000408087c20 */ /* 0x000fe20008400000 */
[----:B------:R-:W-:Y:S02]  /*1020*/  SHF.R.U32.HI R9, RZ, R12, R9 ;  /* 0x0000000cff097219 */ /* 0x000fe40000011609 */
[----:B------:R-:W-:Y:S01]  /*1030*/  ISETP.NE.AND.EX P0, PT, R27, RZ, PT, P0 ;  /* 0x000000ff1b00720c */ /* 0x000fe20003f05300 */
[----:B------:R1:W3:Y:S01]  /*1040*/  F2I.U32.TRUNC.NTZ R15, R8 ;  /* 0x00000008000f7305 */ /* 0x0002e2000020f000 */
[----:B------:R-:W1:Y:S01]  /*1050*/  LDC R19, c[0x0][0x148] ;  /* 0x00005200ff137b82 */ /* 0x000e620000000800 */
[----:B--2---:R-:W-:-:S07]  /*1060*/  IMAD R2, R7, R10, R6 ;  /* 0x0000000a07027224 */ /* 0x004fce00078e0206 */
[----:B------:R-:W2:Y:S01]  /*1070*/  LDC R25, c[0x0][0x600] ;  /* 0x00018000ff197b82 */ /* 0x000ea20000000800 */
[-CC-:B----4-:R-:W-:Y:S02]  /*1080*/  SHF.R.U64 R32, R20, R22.reuse, R9.reuse ;  /* 0x0000001614207219 */ /* 0x190fe40000001209 */
[----:B------:R-:W-:Y:S01]  /*1090*/  SHF.R.U32.HI R7, RZ, R22, R9 ;  /* 0x00000016ff077219 */ /* 0x000fe20000011609 */
[----:B------:R-:W-:-:S04]  /*10a0*/  IMAD.MOV.U32 R9, RZ, RZ, 0x1 ;  /* 0x00000001ff097424 */ /* 0x000fc800078e00ff */
[----:B------:R-:W4:Y:S01]  /*10b0*/  LDC R28, c[0x0][0x648] ;  /* 0x00019200ff1c7b82 */ /* 0x000f220000000800 */
[-C--:B0-----:R-:W-:Y:S02]  /*10c0*/  SHF.L.U32 R6, R11, R24.reuse, RZ ;  /* 0x000000180b067219 */ /* 0x081fe400000006ff */
[--C-:B------:R-:W-:Y:S02]  /*10d0*/  SHF.R.U64 R22, R32, R24, R7.reuse ;  /* 0x0000001820167219 */ /* 0x100fe40000001207 */
[----:B------:R-:W-:Y:S02]  /*10e0*/  LOP3.LUT R13, RZ, R6, RZ, 0x33, !PT ;  /* 0x00000006ff0d7212 */ /* 0x000fe400078e33ff */
[-C--:B------:R-:W-:Y:S01]  /*10f0*/  SHF.R.U32.HI R7, RZ, R24.reuse, R7 ;  /* 0x00000018ff077219 */ /* 0x080fe20000011607 */
[----:B------:R-:W0:Y:S01]  /*1100*/  LDC R29, c[0x0][0x638] ;  /* 0x00018e00ff1d7b82 */ /* 0x000e220000000800 */
[----:B------:R-:W-:Y:S01]  /*1110*/  SHF.L.U32 R12, R9, R24, RZ ;  /* 0x00000018090c7219 */ /* 0x000fe200000006ff */
[----:B------:R-:W-:-:S06]  /*1120*/  IMAD.MOV.U32 R6, RZ, RZ, R22 ;  /* 0x000000ffff067224 */ /* 0x000fcc00078e0016 */
[----:B------:R-:W0:Y:S01]  /*1130*/  LDC R30, c[0x0][0x610] ;  /* 0x00018400ff1e7b82 */ /* 0x000e220000000800 */
[----:B-1-3--:R-:W-:Y:S05]  /*1140*/  @!P0 BRA `(.L_x_13) ;  /* 0x0000000000288947 */ /* 0x00afea0003800000 */
[----:B------:R-:W1:Y:S02]  /*1150*/  LDC R11, c[0x0][0x64c] ;  /* 0x00019300ff0b7b82 */ /* 0x000e640000000800 */
[----:B-1----:R-:W-:-:S05]  /*1160*/  IADD3 R11, P0, R22, R11, RZ ;  /* 0x0000000b160b7210 */ /* 0x002fca0007f1e0ff */
        /* <DEDUP_REMOVED lines=8> */
.L_x_13:
[----:B----4-:R-:W-:Y:S01]  /*11f0*/  SHF.R.U64 R6, R6, R28, R7 ;  /* 0x0000001c06067219 */ /* 0x010fe20000001207 */
[----:B--2---:R-:W-:Y:S01]  /*1200*/  VIADD R7, R25, 0xffffffff ;  /* 0xffffffff19077836 */ /* 0x004fe20000000000 */
[----:B------:R-:W-:Y:S01]  /*1210*/  LOP3.LUT R13, R32, R13, RZ, 0xc0, !PT ;  /* 0x0000000d200d7212 */ /* 0x000fe200078ec0ff */
[----:B------:R-:W-:Y:S02]  /*1220*/  IMAD.MOV R15, RZ, RZ, -R15 ;  /* 0x000000ffff0f7224 */ /* 0x000fe400078e0a0f */
[----:B------:R-:W-:Y:S01]  /*1230*/  IMAD.MOV R8, RZ, RZ, -R6 ;  /* 0x000000ffff087224 */ /* 0x000fe200078e0a06 */
[----:B------:R-:W-:Y:S01]  /*1240*/  LOP3.LUT R7, R20, R7, RZ, 0xc0, !PT ;  /* 0x0000000714077212 */ /* 0x000fe200078ec0ff */
[----:B------:R-:W-:Y:S02]  /*1250*/  IMAD R13, R12, R6, R13 ;  /* 0x000000060c0d7224 */ /* 0x000fe400078e020d */
[----:B------:R-:W-:Y:S02]  /*1260*/  @P1 IMAD R2, R19, R15, R14 ;  /* 0x0000000f13021224 */ /* 0x000fe400078e020e */
[----:B0-----:R-:W-:-:S02]  /*1270*/  IMAD R6, R8, R29, R22 ;  /* 0x0000001d08067224 */ /* 0x001fc400078e0216 */
[----:B------:R-:W-:Y:S02]  /*1280*/  IMAD R2, R13, R30, R2 ;  /* 0x0000001e0d027224 */ /* 0x000fe400078e0202 */
[----:B------:R-:W-:Y:S02]  /*1290*/  IMAD R19, R6, R25, R7 ;  /* 0x0000001906137224 */ /* 0x000fe400078e0207 */
[----:B------:R-:W-:-:S03]  /*12a0*/  IMAD.MOV.U32 R8, RZ, RZ, 0x1 ;  /* 0x00000001ff087424 */ /* 0x000fc600078e00ff */
[----:B------:R-:W-:Y:S02]  /*12b0*/  SEL R22, R19, R2, !P1 ;  /* 0x0000000213167207 */ /* 0x000fe40004800000 */
[----:B------:R-:W-:Y:S01]  /*12c0*/  SEL R19, R2, R19, !P1 ;  /* 0x0000001302137207 */ /* 0x000fe20004800000 */
[----:B------:R-:W-:-:S07]  /*12d0*/  IMAD.MOV.U32 R2, RZ, RZ, R31 ;  /* 0x000000ffff027224 */ /* 0x000fce00078e001f */
.L_x_11:
[----:B------:R-:W-:Y:S05]  /*12e0*/  @!P2 BRA `(.L_x_14) ;  /* 0x000000380010a947 */ /* 0x000fea0003800000 */
[----:B------:R-:W-:-:S13]  /*12f0*/  ISETP.GT.U32.AND P0, PT, R33, 0x1, PT ;  /* 0x000000012100780c */ /* 0x000fda0003f04070 */
[----:B------:R-:W-:Y:S05]  /*1300*/  @P0 EXIT ;  /* 0x000000000000094d */ /* 0x000fea0003800000 */
.L_x_15:
[----:B------:R-:W-:-:S08]  /*1310*/  NOP ;  /* 0x0000000000007918 */ /* 0x000fd00000000000 */
[----:B------:R-:W1:Y:S02]  /*1320*/  USETMAXREG.TRY_ALLOC.CTAPOOL UP0, 0xe8 ;  /* 0x000000e8000079c8 */ /* 0x000e640008000600 */
[----:B-1----:R-:W-:-:S13]  /*1330*/  PLOP3.LUT P0, PT, PT, PT, UP0, 0x80, 0x0 ;  /* 0x000000000000781c */ /* 0x002fda0003f0f008 */
[----:B------:R-:W-:Y:S05]  /*1340*/  @!P0 BRA `(.L_x_15) ;  /* 0xfffffffc00f08947 */ /* 0x000fea000383ffff */
[----:B------:R-:W-:-:S13]  /*1350*/  LOP3.LUT P0, RZ, R8, 0xff, RZ, 0xc0, !PT ;  /* 0x000000ff08ff7812 */ /* 0x000fda000780c0ff */
[----:B------:R-:W-:Y:S05]  /*1360*/  @!P0 EXIT ;  /* 0x000000000000894d */ /* 0x000fea0003800000 */
[----:B------:R-:W1:Y:S01]  /*1370*/  S2UR UR4, SR_CgaCtaId ;  /* 0x00000000000479c3 */ /* 0x000e620000008800 */
[----:B------:R-:W-:Y:S01]  /*1380*/  VIADD R6, R5, 0xffffffff ;  /* 0xffffffff05067836 */ /* 0x000fe20000000000 */
[----:B------:R-:W-:Y:S01]  /*1390*/  SHF.R.S32.HI R0, RZ, 0x1f, R3 ;  /* 0x0000001fff007819 */ /* 0x000fe20000011403 */
[----:B------:R-:W-:Y:S01]  /*13a0*/  UMOV UR41, 0x400 ;  /* 0x0000040000297882 */ /* 0x000fe20000000000 */
[----:B------:R-:W-:Y:S01]  /*13b0*/  UISETP.LT.AND UP0, UPT, UR40, 0x1, UPT ;  /* 0x000000012800788c */ /* 0x000fe2000bf01270 */
[----:B------:R-:W-:Y:S01]  /*13c0*/  LOP3.LUT R70, R16, 0x1, RZ, 0xfc, !PT ;  /* 0x0000000110467812 */ /* 0x000fe200078efcff */
[----:B------:R-:W-:Y:S01]  /*13d0*/  ULDC UR6, c[0x0][0x284] ;  /* 0x0000a10000067ab9 */ /* 0x000fe20000000800 */
[----:B------:R-:W-:Y:S01]  /*13e0*/  R2UR UR42, R6 ;  /* 0x00000000062a72ca */ /* 0x000fe200000e0000 */
[----:B------:R-:W-:Y:S01]  /*13f0*/  USEL UR43, UR40, 0x1, UP0 ;  /* 0x00000001282b7887 */ /* 0x000fe20008000000 */
[CC--:B------:R-:W-:Y:S01]  /*1400*/  LEA.HI R4, R0.reuse, R3.reuse, RZ, 0x2 ;  /* 0x0000000300047211 */ /* 0x0c0fe200078f10ff */
[----:B------:R-:W-:Y:S01]  /*1410*/  USHF.L.U32 UR46, UR40, 0x1, URZ ;  /* 0x00000001282e7899 */ /* 0x000fe2000800063f */
[----:B------:R-:W-:Y:S01]  /*1420*/  LEA.HI R0, R0, R3, RZ, 0x5 ;  /* 0x0000000300007211 */ /* 0x000fe200078f28ff */
[----:B------:R-:W-:Y:S01]  /*1430*/  UIADD3 UR43, -UR43, UR40, URZ ;  /* 0x000000282b2b7290 */ /* 0x000fe2000fffe13f */
[----:B------:R-:W-:-:S02]  /*1440*/  SHF.R.S32.HI R58, RZ, 0x2, R4 ;  /* 0x00000002ff3a7819 */ /* 0x000fc40000011404 */
[----:B------:R-:W-:Y:S02]  /*1450*/  SHF.R.S32.HI R5, RZ, 0x1f, R4 ;  /* 0x0000001fff057819 */ /* 0x000fe40000011404 */
[----:B------:R-:W-:Y:S02]  /*1460*/  LOP3.LUT R60, R4, 0xfffffffc, RZ, 0xc0, !PT ;  /* 0xfffffffc043c7812 */ /* 0x000fe400078ec0ff */
[----:B------:R-:W-:Y:S01]  /*1470*/  LEA.HI R5, R5, R58, RZ, 0x3 ;  /* 0x0000003a05057211 */ /* 0x000fe200078f18ff */
[----:B------:R-:W-:Y:S01]  /*1480*/  USHF.L.U32 UR42, UR42, 0x3, URZ ;  /* 0x000000032a2a7899 */ /* 0x000fe2000800063f */
[----:B------:R-:W-:Y:S01]  /*1490*/  ISETP.NE.AND P0, PT, R6, RZ, PT ;  /* 0x000000ff0600720c */ /* 0x000fe20003f05270 */
[----:B------:R-:W-:Y:S01]  /*14a0*/  IMAD.IADD R60, R3, 0x1, -R60 ;  /* 0x00000001033c7824 */ /* 0x000fe200078e0a3c */
[----:B------:R-:W-:Y:S01]  /*14b0*/  LOP3.LUT R5, R5, 0xfffffff8, RZ, 0xc0, !PT ;  /* 0xfffffff805057812 */ /* 0x000fe200078ec0ff */
[----:B-1----:R-:W-:Y:S01]  /*14c0*/  ULEA UR41, UR4, UR41, 0x18 ;  /* 0x0000002904297291 */ /* 0x002fe2000f8ec03f */
[----:B------:R-:W-:Y:S01]  /*14d0*/  SEL R71, RZ, 0x1, P0 ;  /* 0x00000001ff477807 */ /* 0x000fe20000000000 */
[----:B------:R-:W-:-:S02]  /*14e0*/  IMAD.U32 R62, RZ, RZ, UR42 ;  /* 0x0000002aff3e7e24 */ /* 0x000fc4000f8e00ff */
[----:B------:R-:W-:Y:S01]  /*14f0*/  UIADD3 UR47, UR41, 0xf0, URZ ;  /* 0x000000f0292f7890 */ /* 0x000fe2000fffe03f */
[----:B------:R-:W-:Y:S01]  /*1500*/  IMAD.IADD R58, R58, 0x1, -R5 ;  /* 0x000000013a3a7824 */ /* 0x000fe200078e0a05 */
[----:B------:R-:W-:Y:S01]  /*1510*/  SHF.R.S32.HI R5, RZ, 0x5, R0 ;  /* 0x00000005ff057819 */ /* 0x000fe20000011400 */
[----:B------:R-:W-:Y:S01]  /*1520*/  UIADD3 UR4, UR41, 0x200, URZ ;  /* 0x0000020029047890 */ /* 0x000fe2000fffe03f */
[C---:B------:R-:W-:Y:S01]  /*1530*/  LOP3.LUT R64, R62.reuse, 0x8, RZ, 0xc0, !PT ;  /* 0x000000083e407812 */ /* 0x040fe200078ec0ff */
[----:B------:R-:W-:Y:S01]  /*1540*/  UIADD3 UR5, UR41, 0x1c200, URZ ;  /* 0x0001c20029057890 */ /* 0x000fe2000fffe03f */
[--C-:B------:R-:W-:Y:S01]  /*1550*/  SHF.R.S32.HI R59, RZ, 0x1f, R58.reuse ;  /* 0x0000001fff3b7819 */ /* 0x100fe2000001143a */
[C-C-:B------:R-:W-:Y:S01]  /*1560*/  IMAD R65, R5.reuse, -0x10, -R58.reuse ;  /* 0xfffffff005417824 */ /* 0x140fe200078e0a3a */
[----:B------:R-:W-:Y:S01]  /*1570*/  USHF.R.U32.HI UR4, URZ, 0x4, UR4 ;  /* 0x000000043f047899 */ /* 0x000fe20008011604 */
[----:B------:R-:W-:Y:S01]  /*1580*/  IMAD.U32 R61, RZ, RZ, UR47 ;  /* 0x0000002fff3d7e24 */ /* 0x000fe2000f8e00ff */
[----:B------:R-:W-:Y:S01]  /*1590*/  USHF.R.U32.HI UR5, URZ, 0x4, UR5 ;  /* 0x000000043f057899 */ /* 0x000fe20008011605 */
[----:B------:R-:W-:Y:S01]  /*15a0*/  IMAD.WIDE R58, R5, 0x10, R58 ;  /* 0x00000010053a7825 */ /* 0x000fe200078e023a */
[----:B------:R-:W-:Y:S01]  /*15b0*/  LOP3.LUT R62, R62, 0x8, RZ, 0xc, !PT ;  /* 0x000000083e3e7812 */ /* 0x000fe200078e0cff */
[----:B------:R-:W-:Y:S01]  /*15c0*/  ULOP3.LUT UR44, UR4, 0x3fff, URZ, 0xc0, !UPT ;  /* 0x00003fff042c7892 */ /* 0x000fe2000f8ec03f */
[----:B------:R-:W-:Y:S01]  /*15d0*/  LOP3.LUT R64, R64, 0x18, RZ, 0x3c, !PT ;  /* 0x0000001840407812 */ /* 0x000fe200078e3cff */
[----:B------:R-:W-:Y:S01]  /*15e0*/  VIADD R63, R61, UR42 ;  /* 0x0000002a3d3f7c36 */ /* 0x000fe20008000000 */
[----:B------:R-:W-:Y:S01]  /*15f0*/  ULOP3.LUT UR45, UR5, 0x3fff, URZ, 0xc0, !UPT ;  /* 0x00003fff052d7892 */ /* 0x000fe2000f8ec03f */
[----:B------:R-:W-:-:S11]  /*1600*/  VIADD R65, R65, UR6 ;  /* 0x0000000641417c36 */ /* 0x000fd60008000000 */
.L_x_99:
[----:B------:R-:W-:Y:S01]  /*1610*/  SHF.L.U32 R0, R71, 0x1f, RZ ;  /* 0x0000001f47007819 */ /* 0x000fe200000006ff */
[----:B------:R-:W-:Y:S02]  /*1620*/  ULDC UR4, c[0x0][0x28c] ;  /* 0x0000a30000047ab9 */ /* 0x000fe40000000800 */
[----:B------:R-:W-:Y:S01]  /*1630*/  ISETP.LT.AND P1, PT, RZ, UR4, PT ;  /* 0x00000004ff007c0c */ /* 0x000fe2000bf21270 */
[----:B-1----:R-:W1:Y:S02]  /*1640*/  SYNCS.PHASECHK.TRANS64.TRYWAIT P0, [R61+UR42], R0 ;  /* 0x000000003d0075a7 */ /* 0x002e64000800016a */
[----:B-1-34-:R-:W-:Y:S10]  /*1650*/  @!P0 BRA `(.L_x_16) ;  /* 0x0000004800908947 */ /* 0x01aff40003800000 */
.L_x_131:
[----:B------:R-:W-:Y:S05]  /*1660*/  @P1 BRA `(.L_x_17) ;  /* 0x0000000000401947 */ /* 0x000fea0003800000 */
[----:B-1----:R-:W-:Y:S01]  /*1670*/  MOV R0, 0x0 ;  /* 0x0000000000007802 */ /* 0x002fe20000000f00 */
[----:B------:R-:W-:Y:S01]  /*1680*/  ULDC.64 UR4, c[0x4][0x68] ;  /* 0x01001a0000047ab9 */ /* 0x000fe20000000a00 */
[----:B------:R-:W-:Y:S01]  /*1690*/  ULDC.64 UR6, c[0x4][0x8] ;  /* 0x0100020000067ab9 */ /* 0x000fe20000000a00 */
[----:B------:R-:W-:Y:S01]  /*16a0*/  IMAD.U32 R4, RZ, RZ, UR4 ;  /* 0x00000004ff047e24 */ /* 0x000fe2000f8e00ff */
[----:B------:R1:W2:Y:S01]  /*16b0*/  LDC.64 R14, c[0x4][R0] ;  /* 0x01000000000e7b82 */ /* 0x0002a20000000a00 */
[----:B------:R-:W-:Y:S01]  /*16c0*/  IMAD.U32 R5, RZ, RZ, UR5 ;  /* 0x00000005ff057e24 */ /* 0x000fe2000f8e00ff */
[----:B------:R-:W-:Y:S01]  /*16d0*/  ULDC.64 UR4, c[0x4][0x70] ;  /* 0x01001c0000047ab9 */ /* 0x000fe20000000a00 */
[----:B------:R-:W-:Y:S02]  /*16e0*/  IMAD.U32 R10, RZ, RZ, UR6 ;  /* 0x00000006ff0a7e24 */ /* 0x000fe4000f8e00ff */
[----:B------:R-:W-:Y:S02]  /*16f0*/  IMAD.U32 R6, RZ, RZ, UR4 ;  /* 0x00000004ff067e24 */ /* 0x000fe4000f8e00ff */
[----:B------:R-:W-:-:S02]  /*1700*/  IMAD.U32 R7, RZ, RZ, UR5 ;  /* 0x00000005ff077e24 */ /* 0x000fc4000f8e00ff */
[----:B------:R-:W-:Y:S02]  /*1710*/  IMAD.U32 R11, RZ, RZ, UR7 ;  /* 0x00000007ff0b7e24 */ /* 0x000fe4000f8e00ff */
[----:B------:R-:W-:Y:S02]  /*1720*/  IMAD.MOV.U32 R8, RZ, RZ, 0x1e1 ;  /* 0x000001e1ff087424 */ /* 0x000fe400078e00ff */
[----:B0-----:R-:W-:Y:S02]  /*1730*/  IMAD.MOV.U32 R12, RZ, RZ, 0x1 ;  /* 0x00000001ff0c7424 */ /* 0x001fe400078e00ff */
[----:B-1----:R-:W-:-:S07]  /*1740*/  IMAD.MOV.U32 R13, RZ, RZ, RZ ;  /* 0x000000ffff0d7224 */ /* 0x002fce00078e00ff */
[----:B------:R-:W-:-:S07]  /*1750*/  LEPC R20, `(.L_x_17) ;  /* 0x000000001014794e */ /* 0x000fce0000000000 */
[----:B--2--5:R-:W-:Y:S05]  /*1760*/  CALL.ABS.NOINC R14 ;  /* 0x000000000e007343 */ /* 0x024fea0003c00000 */
.L_x_17:
[----:B------:R-:W-:-:S13]  /*1770*/  ISETP.NE.AND P0, PT, R70, 0x3, PT ;  /* 0x000000034600780c */ /* 0x000fda0003f05270 */
[----:B------:R-:W-:Y:S05]  /*1780*/  @!P0 BRA `(.L_x_18) ;  /* 0x0000000000048947 */ /* 0x000fea0003800000 */
[----:B------:R-:W-:Y:S01]  /*1790*/  BPT.TRAP 0x1 ;  /* 0x000000040000795c */ /* 0x000fe20000300000 */
.L_x_18:
[----:B------:R-:W-:Y:S02]  /*17a0*/  IMAD.U32 R3, RZ, RZ, UR38 ;  /* 0x00000026ff037e24 */ /* 0x000fe4000f8e00ff */
[----:B-1----:R-:W-:-:S03]  /*17b0*/  IMAD.U32 R0, RZ, RZ, UR39 ;  /* 0x00000027ff007e24 */ /* 0x002fc6000f8e00ff */
[----:B------:R-:W-:Y:S02]  /*17c0*/  LEA R3, R3, UR41, 0x3 ;  /* 0x0000002903037c11 */ /* 0x000fe4000f8e18ff */
[----:B------:R-:W-:-:S04]  /*17d0*/  SHF.L.U32 R0, R0, 0x1f, RZ ;  /* 0x0000001f00007819 */ /* 0x000fc800000006ff */
[----:B------:R1:W2:Y:S01]  /*17e0*/  SYNCS.PHASECHK.TRANS64.TRYWAIT P1, [R3+URZ], R0 ;  /* 0x00000000030075a7 */ /* 0x0002a2000802017f */
[----:B------:R-:W-:Y:S05]  /*17f0*/  @!P0 BRA `(.L_x_19) ;  /* 0x0000000000048947 */ /* 0x000fea0003800000 */
[----:B------:R-:W-:Y:S01]  /*1800*/  BPT.TRAP 0x1 ;  /* 0x000000040000795c */ /* 0x000fe20000300000 */
.L_x_19:
[----:B--2---:R-:W-:Y:S05]  /*1810*/  @P1 BRA `(.L_x_20) ;  /* 0x0000000000081947 */ /* 0x004fea0003800000 */
[----:B------:R-:W2:Y:S02]  /*1820*/  SYNCS.PHASECHK.TRANS64.TRYWAIT P1, [R3+URZ], R0 ;  /* 0x00000000030075a7 */ /* 0x000ea4000802017f */
[----:B--2---:R-:W-:Y:S05]  /*1830*/  @!P1 BRA `(.L_x_21) ;  /* 0x00000048002c9947 */ /* 0x004fea0003800000 */
.L_x_20:
[----:B------:R-:W-:Y:S05]  /*1840*/  WARPSYNC.ALL ;  /* 0x0000000000007948 */ /* 0x000fea0003800000 */
[----:B------:R-:W-:Y:S01]  /*1850*/  ULEA UR8, UR38, UR44, 0x9 ;  /* 0x0000002c26087291 */ /* 0x000fe2000f8e483f */
[----:B------:R-:W-:Y:S01]  /*1860*/  WARPGROUP.ARRIVE ;  /* 0x00000000000079c5 */ /* 0x000fe20000000000 */
[----:B------:R-:W-:Y:S01]  /*1870*/  ULEA UR9, UR38, UR45, 0x9 ;  /* 0x0000002d26097291 */ /* 0x000fe2000f8e483f */
[----:B-12---:R-:W-:Y:S01]  /*1880*/  IMAD.U32 R0, RZ, RZ, UR43 ;  /* 0x0000002bff007e24 */ /* 0x006fe2000f8e00ff */
[----:B------:R-:W-:Y:S01]  /*1890*/  UMOV UR5, 0x40000040 ;  /* 0x4000004000057882 */ /* 0x000fe20000000000 */
[----:B------:R-:W-:-:S02]  /*18a0*/  UMOV UR7, 0x40000040 ;  /* 0x4000004000077882 */ /* 0x000fc40000000000 */
[----:B------:R-:W-:Y:S01]  /*18b0*/  UMOV UR4, UR8 ;  /* 0x0000000800047c82 */ /* 0x000fe20008000000 */
[----:B------:R-:W-:Y:S01]  /*18c0*/  ISETP.GE.AND P1, PT, R0, 0x1, PT ;  /* 0x000000010000780c */ /* 0x000fe20003f26270 */
[----:B------:R-:W-:Y:S02]  /*18d0*/  UMOV UR6, UR9 ;  /* 0x0000000900067c82 */ /* 0x000fe40008000000 */
[----:B------:R-:W-:Y:S01]  /*18e0*/  HGMMA.64x64x16.F32 R24, gdesc[UR4].tnspA.tnspB, RZ, !UPT, gsb0 ;  /* 0x60e00000041879f0 */ /* 0x000fe2000c0008ff */
[----:B------:R-:W-:Y:S02]  /*18f0*/  UIADD3 UR4, UR8, 0x80, URZ ;  /* 0x0000008008047890 */ /* 0x000fe4000fffe03f */
[----:B------:R-:W-:Y:S01]  /*1900*/  UIADD3 UR6, UR9, 0x80, URZ ;  /* 0x0000008009067890 */ /* 0x000fe2000fffe03f */
[----:B------:R-:W-:Y:S01]  /*1910*/  UMOV UR5, 0x40000040 ;  /* 0x4000004000057882 */ /* 0x000fe20000000000 */
[----:B------:R-:W-:Y:S01]  /*1920*/  UMOV UR7, 0x40000040 ;  /* 0x4000004000077882 */ /* 0x000fe20000000000 */
[----:B------:R-:W-:-:S02]  /*1930*/  WARPGROUP.DEPBAR.LE gsb0, 0x0 ;  /* 0x00008000000079c5 */ /* 0x000fc40000010000 */
[----:B------:R-:W-:-:S06]  /*1940*/  WARPGROUP.ARRIVE ;  /* 0x00000000000079c5 */ /* 0x000fcc0000000000 */
[----:B------:R-:W-:Y:S01]  /*1950*/  HGMMA.64x64x16.F32 R24, gdesc[UR4].tnspA.tnspB, R24, gsb0 ;  /* 0x60e00000041879f0 */ /* 0x000fe20008000818 */
[----:B------:R-:W-:Y:S02]  /*1960*/  UIADD3 UR4, UR8, 0x100, URZ ;  /* 0x0000010008047890 */ /* 0x000fe4000fffe03f */
[----:B------:R-:W-:Y:S01]  /*1970*/  UIADD3 UR6, UR9, 0x100, URZ ;  /* 0x0000010009067890 */ /* 0x000fe2000fffe03f */
[----:B------:R-:W-:Y:S01]  /*1980*/  UMOV UR5, 0x40000040 ;  /* 0x4000004000057882 */ /* 0x000fe20000000000 */
[----:B------:R-:W-:Y:S01]  /*1990*/  UMOV UR7, 0x40000040 ;  /* 0x4000004000077882 */ /* 0x000fe20000000000 */
[----:B------:R-:W-:Y:S02]  /*19a0*/  WARPGROUP.DEPBAR.LE gsb0, 0x0 ;  /* 0x00008000000079c5 */ /* 0x000fe40000010000 */
        /* <DEDUP_REMOVED lines=8> */
[----:B------:R-:W-:Y:S03]  /*1a30*/  HGMMA.64x64x16.F32 R24, gdesc[UR4].tnspA.tnspB, R24, gsb0 ;  /* 0x60e00000041879f0 */ /* 0x000fe60008000818 */
[----:B------:R-:W-:Y:S02]  /*1a40*/  WARPGROUP.DEPBAR.LE gsb0, 0x0 ;  /* 0x00008000000079c5 */ /* 0x000fe40000010000 */
[----:B------:R-:W-:Y:S05]  /*1a50*/  @!P1 BRA `(.L_x_22) ;  /* 0x0000000400109947 */ /* 0x000fea0003800000 */
[----:B------:R-:W-:Y:S01]  /*1a60*/  UIADD3 UR4, UR38, 0x1, URZ ;  /* 0x0000000126047890 */ /* 0x000fe2000fffe03f */
[----:B------:R-:W-:Y:S01]  /*1a70*/  IMAD.U32 R0, RZ, RZ, UR43 ;  /* 0x0000002bff007e24 */ /* 0x000fe2000f8e00ff */
[----:B------:R-:W-:Y:S02]  /*1a80*/  UMOV UR9, UR38 ;  /* 0x0000002600097c82 */ /* 0x000fe40008000000 */
[----:B------:R-:W-:-:S04]  /*1a90*/  UISETP.NE.AND UP0, UPT, UR4, 0xe, UPT ;  /* 0x0000000e0400788c */ /* 0x000fc8000bf05270 */
[----:B------:R-:W-:Y:S02]  /*1aa0*/  USEL UR5, URZ, 0x1, UP0 ;  /* 0x000000013f057887 */ /* 0x000fe40008000000 */
[----:B------:R-:W-:Y:S02]  /*1ab0*/  USEL UR8, UR4, URZ, UP0 ;  /* 0x0000003f04087287 */ /* 0x000fe40008000000 */
[----:B------:R-:W-:-:S06]  /*1ac0*/  ULOP3.LUT UR5, UR39, UR5, URZ, 0x3c, !UPT ;  /* 0x0000000527057292 */ /* 0x000fcc000f8e3c3f */
[----:B------:R-:W-:-:S07]  /*1ad0*/  IMAD.U32 R5, RZ, RZ, UR5 ;  /* 0x00000005ff057e24 */ /* 0x000fce000f8e00ff */
.L_x_29:
[----:B-12---:R-:W-:Y:S05]  /*1ae0*/  @!P0 BRA `(.L_x_23) ;  /* 0x0000000000048947 */ /* 0x006fea0003800000 */
[----:B------:R-:W-:Y:S01]  /*1af0*/  BPT.TRAP 0x1 ;  /* 0x000000040000795c */ /* 0x000fe20000300000 */
.L_x_23:
[----:B------:R-:W-:Y:S01]  /*1b00*/  ULEA UR4, UR8, UR41, 0x3 ;  /* 0x0000002908047291 */ /* 0x000fe2000f8e183f */
[----:B------:R-:W-:-:S08]  /*1b10*/  SHF.L.U32 R3, R5, 0x1f, RZ ;  /* 0x0000001f05037819 */ /* 0x000fd000000006ff */
[----:B------:R1:W2:Y:S01]  /*1b20*/  SYNCS.PHASECHK.TRANS64.TRYWAIT P1, [UR4], R3 ;  /* 0x00000003ff0075a7 */ /* 0x0002a20008020144 */
[----:B------:R-:W-:Y:S05]  /*1b30*/  @!P0 BRA `(.L_x_24) ;  /* 0x0000000000048947 */ /* 0x000fea0003800000 */
[----:B------:R-:W-:Y:S01]  /*1b40*/  BPT.TRAP 0x1 ;  /* 0x000000040000795c */ /* 0x000fe20000300000 */
.L_x_24:
[----:B--2---:R-:W-:Y:S05]  /*1b50*/  @P1 BRA `(.L_x_25) ;  /* 0x0000000000081947 */ /* 0x004fea0003800000 */
[----:B------:R-:W2:Y:S02]  /*1b60*/  SYNCS.PHASECHK.TRANS64.TRYWAIT P1, [UR4], R3 ;  /* 0x00000003ff0075a7 */ /* 0x000ea40008020144 */
[----:B--2---:R-:W-:Y:S05]  /*1b70*/  @!P1 BRA `(.L_x_26) ;  /* 0x0000004400709947 */ /* 0x004fea0003800000 */
.L_x_25:
[----:B------:R-:W-:Y:S01]  /*1b80*/  ULEA UR10, UR8, UR44, 0x9 ;  /* 0x0000002c080a7291 */ /* 0x000fe2000f8e483f */
[----:B------:R-:W-:Y:S01]  /*1b90*/  WARPGROUP.ARRIVE ;  /* 0x00000000000079c5 */ /* 0x000fe20000000000 */
[----:B------:R-:W-:Y:S01]  /*1ba0*/  ULEA UR11, UR8, UR45, 0x9 ;  /* 0x0000002d080b7291 */ /* 0x000fe2000f8e483f */
[----:B------:R-:W-:Y:S01]  /*1bb0*/  UMOV UR5, 0x40000040 ;  /* 0x4000004000057882 */ /* 0x000fe20000000000 */
[----:B------:R-:W-:-:S03]  /*1bc0*/  UMOV UR7, 0x40000040 ;  /* 0x4000004000077882 */ /* 0x000fc60000000000 */
[----:B------:R-:W-:Y:S02]  /*1bd0*/  UMOV UR4, UR10 ;  /* 0x0000000a00047c82 */ /* 0x000fe40008000000 */
[----:B------:R-:W-:Y:S02]  /*1be0*/  UMOV UR6, UR11 ;  /* 0x0000000b00067c82 */ /* 0x000fe40008000000 */
[----:B------:R-:W-:Y:S01]  /*1bf0*/  HGMMA.64x64x16.F32 R24, gdesc[UR4].tnspA.tnspB, R24, gsb0 ;  /* 0x60e00000041879f0 */ /* 0x000fe20008000818 */
        /* <DEDUP_REMOVED lines=23> */
[----:B------:R-:W-:Y:S01]  /*1d70*/  BPT.TRAP 0x1 ;  /* 0x000000040000795c */ /* 0x000fe20000300000 */
.L_x_27:
[----:B------:R-:W-:Y:S01]  /*1d80*/  ULEA UR4, UR9, UR41, 0x3 ;  /* 0x0000002909047291 */ /* 0x000fe2000f8e183f */
[----:B------:R-:W-:-:S03]  /*1d90*/  ISETP.GT.U32.AND P1, PT, R16, 0x1, PT ;  /* 0x000000011000780c */ /* 0x000fc60003f24070 */
[----:B------:R-:W-:-:S04]  /*1da0*/  UIADD3 UR4, UR4, 0x70, URZ ;  /* 0x0000007004047890 */ /* 0x000fc8000fffe03f */
[----:B------:R-:W-:-:S09]  /*1db0*/  UPRMT UR4, URZ, 0x654, UR4 ;  /* 0x000006543f047896 */ /* 0x000fd20008000004 */
[----:B------:R-:W-:Y:S01]  /*1dc0*/  SYNCS.ARRIVE.TRANS64.RED.A1T0 RZ, [UR4], RZ ;  /* 0x000000ffffff79a7 */ /* 0x000fe20008100404 */
[----:B------:R-:W-:Y:S05]  /*1dd0*/  @P1 BRA `(.L_x_28) ;  /* 0x0000000000041947 */ /* 0x000fea0003800000 */
[----:B------:R-:W-:Y:S01]  /*1de0*/  BPT.TRAP 0x1 ;  /* 0x000000040000795c */ /* 0x000fe20000300000 */
.L_x_28:
[----:B------:R-:W-:Y:S01]  /*1df0*/  UIADD3 UR8, UR8, 0x1, URZ ;  /* 0x0000000108087890 */ /* 0x000fe2000fffe03f */
[C---:B------:R-:W-:Y:S01]  /*1e00*/  ISETP.GT.AND P1, PT, R0.reuse, 0x1, PT ;  /* 0x000000010000780c */ /* 0x040fe20003f24270 */
[----:B------:R-:W-:Y:S01]  /*1e10*/  UIADD3 UR9, UR9, 0x1, URZ ;  /* 0x0000000109097890 */ /* 0x000fe2000fffe03f */
[----:B------:R-:W-:Y:S01]  /*1e20*/  VIADD R0, R0, 0xffffffff ;  /* 0xffffffff00007836 */ /* 0x000fe20000000000 */
[----:B------:R-:W-:Y:S02]  /*1e30*/  UISETP.NE.AND UP0, UPT, UR8, 0xe, UPT ;  /* 0x0000000e0800788c */ /* 0x000fe4000bf05270 */
[----:B------:R-:W-:Y:S02]  /*1e40*/  UISETP.NE.AND UP1, UPT, UR9, 0xe, UPT ;  /* 0x0000000e0900788c */ /* 0x000fe4000bf25270 */
[----:B------:R-:W-:Y:S02]  /*1e50*/  USEL UR4, URZ, 0x1, UP0 ;  /* 0x000000013f047887 */ /* 0x000fe40008000000 */
[----:B------:R-:W-:-:S02]  /*1e60*/  USEL UR8, UR8, URZ, UP0 ;  /* 0x0000003f08087287 */ /* 0x000fc40008000000 */
[----:B------:R-:W-:Y:S02]  /*1e70*/  USEL UR9, UR9, URZ, UP1 ;  /* 0x0000003f09097287 */ /* 0x000fe40008800000 */
[----:B------:R-:W-:Y:S01]  /*1e80*/  LOP3.LUT R5, R5, UR4, RZ, 0x3c, !PT ;  /* 0x0000000405057c12 */ /* 0x000fe2000f8e3cff */
[----:B------:R-:W-:Y:S09]  /*1e90*/  @P1 BRA `(.L_x_29) ;  /* 0xfffffffc00101947 */ /* 0x000ff2000383ffff */
.L_x_22:
[----:B------:R-:W3:Y:S01]  /*1ea0*/  LDC R0, c[0x0][0x28c] ;  /* 0x0000a300ff007b82 */ /* 0x000ee20000000800 */
[----:B------:R4:W-:Y:S01]  /*1eb0*/  SYNCS.ARRIVE.TRANS64.A1T0 RZ, [R62+UR47], RZ ;  /* 0x000000ff3eff79a7 */ /* 0x0009e2000810002f */
[----:B---3--:R-:W-:-:S13]  /*1ec0*/  ISETP.GE.AND P1, PT, R0, 0x1, PT ;  /* 0x000000010000780c */ /* 0x008fda0003f26270 */
[----:B----4-:R-:W-:Y:S05]  /*1ed0*/  @!P1 BRA `(.L_x_30) ;  /* 0x0000000000389947 */ /* 0x010fea0003800000 */
[----:B------:R-:W-:Y:S05]  /*1ee0*/  @!P0 BRA `(.L_x_31) ;  /* 0x0000000000048947 */ /* 0x000fea0003800000 */
[----:B------:R-:W-:Y:S01]  /*1ef0*/  BPT.TRAP 0x1 ;  /* 0x000000040000795c */ /* 0x000fe20000300000 */
.L_x_31:
[----:B------:R-:W-:Y:S01]  /*1f00*/  UIADD3 UR6, UR43, UR38, URZ ;  /* 0x000000262b067290 */ /* 0x000fe2000fffe03f */
[----:B------:R-:W-:-:S03]  /*1f10*/  ISETP.GT.U32.AND P0, PT, R16, 0x1, PT ;  /* 0x000000011000780c */ /* 0x000fc60003f04070 */
[----:B------:R-:W-:-:S04]  /*1f20*/  USHF.R.U32.HI UR4, URZ, 0x1, UR6 ;  /* 0x000000013f047899 */ /* 0x000fc80008011606 */
[----:B------:R-:W-:-:S04]  /*1f30*/  UIMAD.WIDE.U32 UR4, UR4, -0x6db6db6d, URZ ;  /* 0x92492493040478a5 */ /* 0x000fc8000f8e003f */
[----:B------:R-:W-:-:S04]  /*1f40*/  USHF.R.U32.HI UR4, URZ, 0x2, UR5 ;  /* 0x000000023f047899 */ /* 0x000fc80008011605 */
[----:B------:R-:W-:-:S04]  /*1f50*/  UIMAD UR6, UR4, -0xe, UR6 ;  /* 0xfffffff2040678a4 */ /* 0x000fc8000f8e0206 */
[----:B------:R-:W-:-:S04]  /*1f60*/  ULEA UR6, UR6, UR41, 0x3 ;  /* 0x0000002906067291 */ /* 0x000fc8000f8e183f */
[----:B------:R-:W-:-:S04]  /*1f70*/  UIADD3 UR6, UR6, 0x70, URZ ;  /* 0x0000007006067890 */ /* 0x000fc8000fffe03f */
[----:B------:R-:W-:-:S09]  /*1f80*/  UPRMT UR6, URZ, 0x654, UR6 ;  /* 0x000006543f067896 */ /* 0x000fd20008000006 */
[----:B------:R-:W-:Y:S01]  /*1f90*/  SYNCS.ARRIVE.TRANS64.RED.A1T0 RZ, [UR6], RZ ;  /* 0x000000ffffff79a7 */ /* 0x000fe20008100406 */
[----:B------:R-:W-:Y:S05]  /*1fa0*/  @P0 BRA `(.L_x_30) ;  /* 0x0000000000040947 */ /* 0x000fea0003800000 */
[----:B------:R-:W-:Y:S01]  /*1fb0*/  BPT.TRAP 0x1 ;  /* 0x000000040000795c */ /* 0x000fe20000300000 */
.L_x_30:
[----:B------:R-:W-:Y:S01]  /*1fc0*/  SHF.L.U32 R0, R71, 0x1f, RZ ;  /* 0x0000001f47007819 */ /* 0x000fe200000006ff */
[----:B------:R-:W-:Y:S01]  /*1fd0*/  UIADD3 UR38, UR46, UR38, URZ ;  /* 0x000000262e267290 */ /* 0x000fe2000fffe03f */
[----:B------:R-:W3:Y:S01]  /*1fe0*/  LDC R7, c[0x0][0x288] ;  /* 0x0000a200ff077b82 */ /* 0x000ee20000000800 */
[----:B------:R-:W-:Y:S01]  /*1ff0*/  UISETP.GE.U32.AND UP1, UPT, UR46, 0xe, UPT ;  /* 0x0000000e2e00788c */ /* 0x000fe2000bf26070 */
[----:B------:R-:W-:Y:S01]  /*2000*/  IMAD.SHL.U32 R8, R60, 0x2, RZ ;  /* 0x000000023c087824 */ /* 0x000fe200078e00ff */
[----:B------:R-:W-:Y:S02]  /*2010*/  UISETP.GT.U32.AND UP0, UPT, UR38, 0xd, UPT ;  /* 0x0000000d2600788c */ /* 0x000fe4000bf04070 */
[----:B------:R-:W-:Y:S02]  /*2020*/  USHF.R.U32.HI UR4, URZ, 0x1, UR38 ;  /* 0x000000013f047899 */ /* 0x000fe40008011626 */
[----:B------:R-:W-:Y:S01]  /*2030*/  UISETP.LT.U32.AND UP0, UPT, UR46, 0xe, UP0 ;  /* 0x0000000e2e00788c */ /* 0x000fe20008701070 */
[----:B------:R-:W4:Y:S01]  /*2040*/  SYNCS.PHASECHK.TRANS64.TRYWAIT P0, [R61+UR42+0x10], R0 ;  /* 0x000010003d0075a7 */ /* 0x000f22000800016a */
[----:B------:R-:W-:Y:S01]  /*2050*/  UIMAD.WIDE.U32 UR4, UR4, -0x6db6db6d, URZ ;  /* 0x92492493040478a5 */ /* 0x000fe2000f8e003f */
[----:B------:R-:W-:Y:S01]  /*2060*/  SHF.R.S32.HI R9, RZ, 0x1f, R8 ;  /* 0x0000001fff097819 */ /* 0x000fe20000011408 */
[----:B------:R-:W-:-:S02]  /*2070*/  USEL UR6, URZ, 0x1, !UP0 ;  /* 0x000000013f067887 */ /* 0x000fc4000c000000 */
[----:B------:R-:W-:Y:S02]  /*2080*/  USHF.R.U32.HI UR4, URZ, 0x2, UR5 ;  /* 0x000000023f047899 */ /* 0x000fe40008011605 */
[----:B------:R-:W-:Y:S02]  /*2090*/  ULOP3.LUT UR39, UR39, UR6, URZ, 0x3c, !UPT ;  /* 0x0000000627277292 */ /* 0x000fe4000f8e3c3f */
[----:B------:R-:W-:Y:S02]  /*20a0*/  UIMAD UR38, UR4, -0xe, UR38 ;  /* 0xfffffff2042678a4 */ /* 0x000fe4000f8e0226 */
[----:B------:R-:W-:Y:S01]  /*20b0*/  @UP1 ULOP3.LUT UR39, UR39, 0x1, UR4, 0x78, !UPT ;  /* 0x0000000127271892 */ /* 0x000fe2000f8e7804 */
[----:B---34-:R-:W-:Y:S11]  /*20c0*/  @!P0 BRA `(.L_x_32) ;  /* 0x0000004000348947 */ /* 0x018ff60003800000 */
.L_x_132:
[----:B---3--:R-:W-:Y:S01]  /*20d0*/  IMAD.SHL.U32 R0, R19, 0x40, RZ ;  /* 0x0000004013007824 */ /* 0x008fe200078e00ff */
[----:B------:R-:W-:Y:S01]  /*20e0*/  ULDC UR6, c[0x0][0x284] ;  /* 0x0000a10000067ab9 */ /* 0x000fe20000000800 */
[----:B------:R-:W-:Y:S01]  /*20f0*/  IMAD.SHL.U32 R14, R22, 0x40, RZ ;  /* 0x00000040160e7824 */ /* 0x000fe200078e00ff */
[----:B------:R-:W-:Y:S01]  /*2100*/  SHF.R.S32.HI R11, RZ, 0x1f, R2 ;  /* 0x0000001fff0b7819 */ /* 0x000fe20000011402 */
[----:B------:R-:W-:Y:S01]  /*2110*/  ULDC.64 UR4, c[0x0][0x5d0] ;  /* 0x0001740000047ab9 */ /* 0x000fe20000000a00 */
[----:B------:R-:W-:Y:S01]  /*2120*/  ISETP.GE.AND P0, PT, R0, UR6, PT ;  /* 0x0000000600007c0c */ /* 0x000fe2000bf06270 */
[----:B--2---:R-:W-:Y:S01]  /*2130*/  IMAD.WIDE.U32 R4, R2, UR4, R8 ;  /* 0x0000000402047c25 */ /* 0x004fe2000f8e0008 */
[----:B------:R-:W-:Y:S02]  /*2140*/  SHF.R.S32.HI R15, RZ, 0x1f, R14 ;  /* 0x0000001fff0f7819 */ /* 0x000fe4000001140e */
[C---:B------:R-:W-:Y:S01]  /*2150*/  ISETP.GE.OR P0, PT, R14.reuse, R7, P0 ;  /* 0x000000070e00720c */ /* 0x040fe20000706670 */
[----:B-1----:R-:W-:Y:S01]  /*2160*/  IMAD R3, R11, UR4, RZ ;  /* 0x000000040b037c24 */ /* 0x002fe2000f8e02ff */
[----:B------:R-:W-:-:S03]  /*2170*/  IADD3 R4, P1, R14, R4, RZ ;  /* 0x000000040e047210 */ /* 0x000fc60007f3e0ff */
[----:B------:R-:W-:-:S05]  /*2180*/  IMAD R3, R2, UR5, R3 ;  /* 0x0000000502037c24 */ /* 0x000fca000f8e0203 */
[----:B------:R-:W-:-:S03]  /*2190*/  IADD3.X R5, R15, R5, R3, P1, !PT ;  /* 0x000000050f057210 */ /* 0x000fc60000ffe403 */
[----:B------:R-:W-:Y:S05]  /*21a0*/  @P0 BRA `(.L_x_33) ;  /* 0x0000002000b00947 */ /* 0x000fea0003800000 */
[----:B------:R-:W1:Y:S01]  /*21b0*/  LDC.64 R74, c[0x0][0x5c8] ;  /* 0x00017200ff4a7b82 */ /* 0x000e620000000a00 */
[----:B-----5:R-:W-:Y:S01]  /*21c0*/  FSETP.NEU.AND P0, PT, R57, RZ, PT ;  /* 0x000000ff3900720b */ /* 0x020fe20003f0d000 */
[----:B------:R-:W-:Y:S01]  /*21d0*/  IMAD R3, R60, -0x2, R7 ;  /* 0xfffffffe3c037824 */ /* 0x000fe200078e0207 */
[----:B------:R-:W-:Y:S01]  /*21e0*/  BSSY B0, `(.L_x_33) ;  /* 0x0000228000007945 */ /* 0x000fe20003800000 */
[----:B------:R-:W-:-:S04]  /*21f0*/  IMAD.WIDE R66, R19, 0x40, R58 ;  /* 0x0000004013427825 */ /* 0x000fc800078e023a */
[----:B------:R-:W-:Y:S02]  /*2200*/  IMAD.IADD R3, R3, 0x1, -R14 ;  /* 0x0000000103037824 */ /* 0x000fe400078e0a0e */
[----:B------:R-:W-:-:S03]  /*2210*/  IMAD.IADD R0, R65, 0x1, -R0 ;  /* 0x0000000141007824 */ /* 0x000fc600078e0a00 */
[----:B------:R-:W-:-:S04]  /*2220*/  ISETP.GT.AND P2, PT, R3, RZ, PT ;  /* 0x000000ff0300720c */ /* 0x000fc80003f44270 */
[----:B------:R-:W-:Y:S01]  /*2230*/  ISETP.GT.AND P1, PT, R0, RZ, P2 ;  /* 0x000000ff0000720c */ /* 0x000fe20001724270 */
[-C--:B-1----:R-:W-:Y:S02]  /*2240*/  IMAD R6, R67, R74.reuse, RZ ;  /* 0x0000004a43067224 */ /* 0x082fe400078e02ff */
[----:B------:R-:W-:-:S04]  /*2250*/  IMAD.WIDE.U32 R68, R66, R74, R4 ;  /* 0x0000004a42447225 */ /* 0x000fc800078e0004 */
[----:B------:R-:W-:-:S04]  /*2260*/  IMAD R5, R66, R75, R6 ;  /* 0x0000004b42057224 */ /* 0x000fc800078e0206 */
[----:B------:R-:W-:Y:S01]  /*2270*/  IMAD.IADD R7, R69, 0x1, R5 ;  /* 0x0000000145077824 */ /* 0x000fe200078e0205 */
[----:B------:R-:W-:Y:S06]  /*2280*/  @!P0 BRA `(.L_x_34) ;  /* 0x0000001400e48947 */ /* 0x000fec0003800000 */
[----:B------:R-:W1:Y:S01]  /*2290*/  LDC.64 R72, c[0x0][0x5b8] ;  /* 0x00016e00ff487b82 */ /* 0x000e620000000a00 */
[----:B------:R-:W-:-:S07]  /*22a0*/  ULDC.64 UR4, c[0x0][0x5c0] ;  /* 0x0001700000047ab9 */ /* 0x000fce0000000a00 */
[----:B------:R-:W2:Y:S08]  /*22b0*/  LDC.64 R76, c[0x0][0x5b0] ;  /* 0x00016c00ff4c7b82 */ /* 0x000eb00000000a00 */
[----:B------:R-:W0:Y:S01]  /*22c0*/  LDC.64 R78, c[0x0][0x5a8] ;  /* 0x00016a00ff4e7b82 */ /* 0x000e220000000a00 */
[-C--:B-1----:R-:W-:Y:S02]  /*22d0*/  IMAD R6, R11, R72.reuse, RZ ;  /* 0x000000480b067224 */ /* 0x082fe400078e02ff */
[----:B------:R-:W-:-:S04]  /*22e0*/  IMAD.WIDE.U32 R4, R2, R72, R8 ;  /* 0x0000004802047225 */ /* 0x000fc800078e0008 */
[----:B------:R-:W-:Y:S01]  /*22f0*/  IMAD R69, R2, R73, R6 ;  /* 0x0000004902457224 */ /* 0x000fe200078e0206 */
[----:B------:R-:W-:Y:S01]  /*2300*/  IADD3 R10, P0, R14, R4, RZ ;  /* 0x000000040e0a7210 */ /* 0x000fe20007f1e0ff */
[----:B--2---:R-:W-:-:S03]  /*2310*/  IMAD R4, R67, R76, RZ ;  /* 0x0000004c43047224 */ /* 0x004fc600078e02ff */
[----:B------:R-:W-:Y:S01]  /*2320*/  IADD3.X R11, R15, R5, R69, P0, !PT ;  /* 0x000000050f0b7210 */ /* 0x000fe200007fe445 */
[C---:B------:R-:W-:Y:S02]  /*2330*/  IMAD R73, R66.reuse, R77, R4 ;  /* 0x0000004d42497224 */ /* 0x040fe400078e0204 */
[----:B------:R-:W-:-:S04]  /*2340*/  IMAD.WIDE.U32 R4, R66, R76, R10 ;  /* 0x0000004c42047225 */ /* 0x000fc800078e000a */
[----:B------:R-:W-:Y:S01]  /*2350*/  IMAD.IADD R5, R5, 0x1, R73 ;  /* 0x0000000105057824 */ /* 0x000fe200078e0249 */
[----:B0-----:R-:W-:-:S04]  /*2360*/  LEA R12, P0, R4, R78, 0x1 ;  /* 0x0000004e040c7211 */ /* 0x001fc800078008ff */
[----:B------:R-:W-:-:S05]  /*2370*/  LEA.HI.X R13, R4, R79, R5, 0x1, P0 ;  /* 0x0000004f040d7211 */ /* 0x000fca00000f0c05 */
[----:B------:R-:W2:Y:S01]  /*2380*/  @P1 LDG.E.LTC128B.U16 R19, desc[UR36][R12.64] ;  /* 0x000000240c131981 */ /* 0x000ea2000c1e1520 */
[----:B------:R-:W-:Y:S01]  /*2390*/  IMAD.WIDE.U32 R4, R66, R76, R14 ;  /* 0x0000004c42047225 */ /* 0x000fe200078e000e */
[----:B------:R-:W-:Y:S02]  /*23a0*/  BSSY B1, `(.L_x_35) ;  /* 0x0000015000017945 */ /* 0x000fe40003800000 */
[----:B------:R-:W-:-:S04]  /*23b0*/  IADD3 R20, P0, R8, R4, RZ ;  /* 0x0000000408147210 */ /* 0x000fc80007f1e0ff */
[----:B------:R-:W-:Y:S02]  /*23c0*/  IADD3.X R21, R9, R73, R5, P0, !PT ;  /* 0x0000004909157210 */ /* 0x000fe400007fe405 */
[----:B------:R-:W-:Y:S01]  /*23d0*/  LEA R6, P0, R68, UR4, 0x1 ;  /* 0x0000000444067c11 */ /* 0x000fe2000f8008ff */
[----:B------:R-:W-:-:S03]  /*23e0*/  IMAD.WIDE.U32 R20, R2, R72, R20 ;  /* 0x0000004802147225 */ /* 0x000fc600078e0014 */
[----:B------:R-:W-:Y:S02]  /*23f0*/  LEA.HI.X R7, R68, UR5, R7, 0x1, P0 ;  /* 0x0000000544077c11 */ /* 0x000fe400080f0c07 */
[----:B------:R-:W-:-:S04]  /*2400*/  ISETP.GT.AND P0, PT, R3, 0x1, PT ;  /* 0x000000010300780c */ /* 0x000fc80003f04270 */
[----:B------:R-:W-:Y:S01]  /*2410*/  ISETP.GT.AND P3, PT, R0, RZ, P0 ;  /* 0x000000ff0000720c */ /* 0x000fe20000764270 */
[----:B--2---:R-:W-:-:S05]  /*2420*/  HADD2.F32 R4, -RZ, R19.H0_H0 ;  /* 0x20000013ff047230 */ /* 0x004fca0000004100 */
[----:B------:R-:W-:Y:S01]  /*2430*/  FMUL R5, R4, R57 ;  /* 0x0000003904057220 */ /* 0x000fe20000400000 */
[----:B------:R-:W-:-:S03]  /*2440*/  LEA R4, P4, R20, R78, 0x1 ;  /* 0x0000004e14047211 */ /* 0x000fc600078808ff */
[----:B------:R-:W-:-:S05]  /*2450*/  FFMA R5, R24, R56, R5 ;  /* 0x0000003818057223 */ /* 0x000fca0000000005 */
[----:B------:R-:W-:Y:S01]  /*2460*/  F2FP.F16.F32.PACK_AB R12, RZ, R5 ;  /* 0x00000005ff0c723e */ /* 0x000fe200000000ff */
[----:B------:R-:W-:-:S03]  /*2470*/  IMAD.IADD R5, R69, 0x1, R21 ;  /* 0x0000000145057824 */ /* 0x000fc600078e0215 */
[----:B------:R-:W-:Y:S01]  /*2480*/  PRMT R13, R12, 0x7610, R13 ;  /* 0x000076100c0d7816 */ /* 0x000fe2000000000d */
[----:B------:R-:W-:Y:S01]  /*2490*/  IMAD.SHL.U32 R12, R76, 0x8, RZ ;  /* 0x000000084c0c7824 */ /* 0x000fe200078e00ff */
[----:B------:R-:W-:-:S03]  /*24a0*/  LEA.HI.X R5, R20, R79, R5, 0x1, P4 ;  /* 0x0000004f14057211 */ /* 0x000fc600020f0c05 */
[----:B------:R0:W-:Y:S02]  /*24b0*/  @P1 STG.E.U16 desc[UR36][R6.64], R13 ;  /* 0x0000000d06001986 */ /* 0x0001e4000c101524 */
[----:B0-----:R-:W-:Y:S01]  /*24c0*/  SHF.L.U64.HI R13, R76, 0x3, R77 ;  /* 0x000000034c0d7819 */ /* 0x001fe2000001024d */
[----:B------:R-:W-:Y:S06]  /*24d0*/  @!P3 BRA `(.L_x_36) ;  /* 0x000000000004b947 */ /* 0x000fec0003800000 */
[----:B------:R0:W5:Y:S02]  /*24e0*/  LDG.E.LTC128B.U16 R19, desc[UR36][R4.64+0x2] ;  /* 0x0000022404137981 */ /* 0x000164000c1e1520 */
.L_x_36:
[----:B------:R-:W-:Y:S05]  /*24f0*/  BSYNC B1 ;  /* 0x0000000000017941 */ /* 0x000fea0003800000 */
.L_x_35:
[----:B-----5:R-:W-:Y:S01]  /*2500*/  HADD2.F32 R20, -RZ, R19.H0_H0 ;  /* 0x20000013ff147230 */ /* 0x020fe20000004100 */
[----:B------:R-:W-:Y:S01]  /*2510*/  ISETP.GT.AND P2, PT, R0, 0x8, P2 ;  /* 0x000000080000780c */ /* 0x000fe20001744270 */
[----:B------:R-:W-:-:S04]  /*2520*/  IMAD.WIDE.U32 R66, R66, R76, R12 ;  /* 0x0000004c42427225 */ /* 0x000fc800078e000c */
[----:B------:R-:W-:Y:S01]  /*2530*/  FMUL R20, R20, R57 ;  /* 0x0000003914147220 */ /* 0x000fe20000400000 */
[----:B------:R-:W-:Y:S01]  /*2540*/  IMAD.IADD R73, R73, 0x1, R67 ;  /* 0x0000000149497824 */ /* 0x000fe200078e0243 */
[----:B------:R-:W-:Y:S02]  /*2550*/  IADD3 R10, P1, R10, R66, RZ ;  /* 0x000000420a0a7210 */ /* 0x000fe40007f3e0ff */
[----:B------:R-:W-:-:S03]  /*2560*/  FFMA R20, R25, R56, R20 ;  /* 0x0000003819147223 */ /* 0x000fc60000000014 */
[----:B------:R-:W-:Y:S01]  /*2570*/  IMAD.X R11, R73, 0x1, R11, P1 ;  /* 0x00000001490b7824 */ /* 0x000fe200008e060b */
[C---:B------:R-:W-:Y:S02]  /*2580*/  LEA R12, P1, R10.reuse, R78, 0x1 ;  /* 0x0000004e0a0c7211 */ /* 0x040fe400078208ff */
[----:B------:R-:W-:Y:S02]  /*2590*/  F2FP.F16.F32.PACK_AB R20, RZ, R20 ;  /* 0x00000014ff14723e */ /* 0x000fe400000000ff */
[----:B------:R-:W-:-:S03]  /*25a0*/  LEA.HI.X R13, R10, R79, R11, 0x1, P1 ;  /* 0x0000004f0a0d7211 */ /* 0x000fc600008f0c0b */
[----:B------:R1:W-:Y:S04]  /*25b0*/  @P3 STG.E.U16 desc[UR36][R6.64+0x2], R20 ;  /* 0x0000021406003986 */ /* 0x0003e8000c101524 */
[----:B------:R-:W2:Y:S01]  /*25c0*/  @P2 LDG.E.LTC128B.U16 R19, desc[UR36][R12.64] ;  /* 0x000000240c132981 */ /* 0x000ea2000c1e1520 */
[----:B------:R-:W-:Y:S01]  /*25d0*/  IADD3 R14, P1, P3, R8, R66, R14 ;  /* 0x00000042080e7210 */ /* 0x000fe20007b3e00e */
[----:B------:R-:W-:Y:S01]  /*25e0*/  BSSY B1, `(.L_x_37) ;  /* 0x0000011000017945 */ /* 0x000fe20003800000 */
[C---:B------:R-:W-:Y:S02]  /*25f0*/  SHF.L.U64.HI R11, R74.reuse, 0x4, R75 ;  /* 0x000000044a0b7819 */ /* 0x040fe4000001024b */
[----:B------:R-:W-:Y:S02]  /*2600*/  IADD3.X R15, R9, R73, R15, P1, P3 ;  /* 0x00000049090f7210 */ /* 0x000fe40000fe640f */
[----:B------:R-:W-:-:S02]  /*2610*/  LEA R10, P1, R74, R6, 0x4 ;  /* 0x000000064a0a7211 */ /* 0x000fc400078220ff */
[----:B------:R-:W-:Y:S01]  /*2620*/  ISETP.GT.AND P0, PT, R0, 0x8, P0 ;  /* 0x000000080000780c */ /* 0x000fe20000704270 */
[----:B------:R-:W-:-:S04]  /*2630*/  IMAD.WIDE.U32 R14, R2, R72, R14 ;  /* 0x00000048020e7225 */ /* 0x000fc800078e000e */
[----:B------:R-:W-:Y:S02]  /*2640*/  IMAD.X R11, R11, 0x1, R7, P1 ;  /* 0x000000010b0b7824 */ /* 0x000fe400008e0607 */
[----:B------:R-:W-:Y:S02]  /*2650*/  IMAD.IADD R2, R69, 0x1, R15 ;  /* 0x0000000145027824 */ /* 0x000fe400078e020f */
[----:B--2---:R-:W-:-:S05]  /*2660*/  HADD2.F32 R8, -RZ, R19.H0_H0 ;  /* 0x20000013ff087230 */ /* 0x004fca0000004100 */
[----:B------:R-:W-:Y:S01]  /*2670*/  FMUL R9, R8, R57 ;  /* 0x0000003908097220 */ /* 0x000fe20000400000 */
[----:B------:R-:W-:-:S03]  /*2680*/  LEA R8, P3, R14, R78, 0x1 ;  /* 0x0000004e0e087211 */ /* 0x000fc600078608ff */
[----:B------:R-:W-:-:S05]  /*2690*/  FFMA R9, R26, R56, R9 ;  /* 0x000000381a097223 */ /* 0x000fca0000000009 */
[----:B------:R-:W-:Y:S02]  /*26a0*/  F2FP.F16.F32.PACK_AB R12, RZ, R9 ;  /* 0x00000009ff0c723e */ /* 0x000fe400000000ff */
[----:B------:R-:W-:-:S03]  /*26b0*/  LEA.HI.X R9, R14, R79, R2, 0x1, P3 ;  /* 0x0000004f0e097211 */ /* 0x000fc600018f0c02 */
[----:B------:R1:W-:Y:S01]  /*26c0*/  @P2 STG.E.U16 desc[UR36][R10.64], R12 ;  /* 0x0000000c0a002986 */ /* 0x0003e2000c101524 */
[----:B------:R-:W-:Y:S05]  /*26d0*/  @!P0 BRA `(.L_x_38) ;  /* 0x0000000000048947 */ /* 0x000fea0003800000 */
[----:B------:R2:W5:Y:S02]  /*26e0*/  LDG.E.LTC128B.U16 R19, desc[UR36][R8.64+0x2] ;  /* 0x0000022408137981 */ /* 0x000564000c1e1520 */
.L_x_38:
[----:B------:R-:W-:Y:S05]  /*26f0*/  BSYNC B1 ;  /* 0x0000000000017941 */ /* 0x000fea0003800000 */
.L_x_37:
[----:B-----5:R-:W-:Y:S01]  /*2700*/  HADD2.F32 R2, -RZ, R19.H0_H0 ;  /* 0x20000013ff027230 */ /* 0x020fe20000004100 */
[----:B------:R-:W-:Y:S01]  /*2710*/  ISETP.GT.AND P1, PT, R3, 0x8, PT ;  /* 0x000000080300780c */ /* 0x000fe20003f24270 */
[----:B------:R-:W-:Y:S03]  /*2720*/  BSSY B1, `(.L_x_39) ;  /* 0x0000008000017945 */ /* 0x000fe60003800000 */
[----:B------:R-:W-:Y:S01]  /*2730*/  FMUL R2, R2, R57 ;  /* 0x0000003902027220 */ /* 0x000fe20000400000 */
[----:B------:R-:W-:-:S03]  /*2740*/  ISETP.GT.AND P2, PT, R0, RZ, P1 ;  /* 0x000000ff0000720c */ /* 0x000fc60000f44270 */
[----:B------:R-:W-:-:S05]  /*2750*/  FFMA R2, R27, R56, R2 ;  /* 0x000000381b027223 */ /* 0x000fca0000000002 */
[----:B------:R-:W-:-:S05]  /*2760*/  F2FP.F16.F32.PACK_AB R2, RZ, R2 ;  /* 0x00000002ff02723e */ /* 0x000fca00000000ff */
[----:B------:R3:W-:Y:S01]  /*2770*/  @P0 STG.E.U16 desc[UR36][R10.64+0x2], R2 ;  /* 0x000002020a000986 */ /* 0x0007e2000c101524 */
[----:B------:R-:W-:Y:S05]  /*2780*/  @!P2 BRA `(.L_x_40) ;  /* 0x000000000004a947 */ /* 0x000fea0003800000 */
[----:B------:R4:W5:Y:S02]  /*2790*/  LDG.E.LTC128B.U16 R19, desc[UR36][R4.64+0x10] ;  /* 0x0000102404137981 */ /* 0x000964000c1e1520 */
.L_x_40:
[----:B------:R-:W-:Y:S05]  /*27a0*/  BSYNC B1 ;  /* 0x0000000000017941 */ /* 0x000fea0003800000 */
.L_x_39:
[----:B---3-5:R-:W-:Y:S01]  /*27b0*/  HADD2.F32 R2, -RZ, R19.H0_H0 ;  /* 0x20000013ff027230 */ /* 0x028fe20000004100 */
        /* <DEDUP_REMOVED lines=9> */
.L_x_42:
[----:B------:R-:W-:Y:S05]  /*2850*/  BSYNC B1 ;  /* 0x0000000000017941 */ /* 0x000fea0003800000 */
.L_x_41:
[----:B-----5:R-:W-:Y:S01]  /*2860*/  HADD2.F32 R2, -RZ, R19.H0_H0 ;  /* 0x20000013ff027230 */ /* 0x020fe20000004100 */
[----:B------:R-:W-:Y:S01]  /*2870*/  ISETP.GT.AND P1, PT, R0, 0x8, P1 ;  /* 0x000000080000780c */ /* 0x000fe20000f24270 */
[----:B------:R-:W-:Y:S03]  /*2880*/  BSSY B1, `(.L_x_43) ;  /* 0x0000007000017945 */ /* 0x000fe60003800000 */
[----:B------:R-:W-:-:S04]  /*2890*/  FMUL R2, R2, R57 ;  /* 0x0000003902027220 */ /* 0x000fc80000400000 */
[----:B------:R-:W-:-:S05]  /*28a0*/  FFMA R2, R29, R56, R2 ;  /* 0x000000381d027223 */ /* 0x000fca0000000002 */
[----:B------:R-:W-:-:S05]  /*28b0*/  F2FP.F16.F32.PACK_AB R2, RZ, R2 ;  /* 0x00000002ff02723e */ /* 0x000fca00000000ff */
[----:B------:R0:W-:Y:S01]  /*28c0*/  @P3 STG.E.U16 desc[UR36][R6.64+0x12], R2 ;  /* 0x0000120206003986 */ /* 0x0001e2000c101524 */
[----:B------:R-:W-:Y:S05]  /*28d0*/  @!P1 BRA `(.L_x_44) ;  /* 0x0000000000049947 */ /* 0x000fea0003800000 */
[----:B------:R0:W5:Y:S02]  /*28e0*/  LDG.E.LTC128B.U16 R19, desc[UR36][R8.64+0x10] ;  /* 0x0000102408137981 */ /* 0x000164000c1e1520 */
.L_x_44:
[----:B------:R-:W-:Y:S05]  /*28f0*/  BSYNC B1 ;  /* 0x0000000000017941 */ /* 0x000fea0003800000 */
.L_x_43:
[----:B0----5:R-:W-:Y:S01]  /*2900*/  HADD2.F32 R2, -RZ, R19.H0_H0 ;  /* 0x20000013ff027230 */ /* 0x021fe20000004100 */
[----:B------:R-:W-:Y:S01]  /*2910*/  ISETP.GT.AND P0, PT, R0, 0x8, P0 ;  /* 0x000000080000780c */ /* 0x000fe20000704270 */
[----:B------:R-:W-:Y:S03]  /*2920*/  BSSY B1, `(.L_x_45) ;  /* 0x0000007000017945 */ /* 0x000fe60003800000 */
[----:B---3--:R-:W-:-:S04]  /*2930*/  FMUL R13, R2, R57 ;  /* 0x00000039020d7220 */ /* 0x008fc80000400000 */
[----:B------:R-:W-:-:S05]  /*2940*/  FFMA R13, R30, R56, R13 ;  /* 0x000000381e0d7223 */ /* 0x000fca000000000d */
[----:B------:R-:W-:-:S05]  /*2950*/  F2FP.F16.F32.PACK_AB R13, RZ, R13 ;  /* 0x0000000dff0d723e */ /* 0x000fca00000000ff */
[----:B------:R0:W-:Y:S01]  /*2960*/  @P1 STG.E.U16 desc[UR36][R10.64+0x10], R13 ;  /* 0x0000100d0a001986 */ /* 0x0001e2000c101524 */
[----:B------:R-:W-:Y:S05]  /*2970*/  @!P0 BRA `(.L_x_46) ;  /* 0x0000000000048947 */ /* 0x000fea0003800000 */
[----:B------:R3:W5:Y:S02]  /*2980*/  LDG.E.LTC128B.U16 R19, desc[UR36][R8.64+0x12] ;  /* 0x0000122408137981 */ /* 0x000764000c1e1520 */
.L_x_46:
[----:B------:R-:W-:Y:S05]  /*2990*/  BSYNC B1 ;  /* 0x0000000000017941 */ /* 0x000fea0003800000 */
.L_x_45:
        /* <DEDUP_REMOVED lines=10> */
.L_x_48:
[----:B------:R-:W-:Y:S05]  /*2a40*/  BSYNC B1 ;  /* 0x0000000000017941 */ /* 0x000fea0003800000 */
.L_x_47:
[----:B0----5:R-:W-:Y:S01]  /*2a50*/  HADD2.F32 R2, -RZ, R19.H0_H0 ;  /* 0x20000013ff027230 */ /* 0x021fe20000004100 */
        /* <DEDUP_REMOVED lines=9> */
.L_x_50:
[----:B------:R-:W-:Y:S05]  /*2af0*/  BSYNC B1 ;  /* 0x0000000000017941 */ /* 0x000fea0003800000 */
.L_x_49:
        /* <DEDUP_REMOVED lines=9> */
.L_x_52:
[----:B------:R-:W-:Y:S05]  /*2b90*/  BSYNC B1 ;  /* 0x0000000000017941 */ /* 0x000fea0003800000 */
.L_x_51:
[----:B0----5:R-:W-:Y:S01]  /*2ba0*/  HADD2.F32 R2, -RZ, R19.H0_H0 ;  /* 0x20000013ff027230 */ /* 0x021fe20000004100 */
        /* <DEDUP_REMOVED lines=8> */
.L_x_54:
[----:B------:R-:W-:Y:S05]  /*2c30*/  BSYNC B1 ;  /* 0x0000000000017941 */ /* 0x000fea0003800000 */
.L_x_53:
        /* <DEDUP_REMOVED lines=10> */
.L_x_56:
[----:B------:R-:W-:Y:S05]  /*2ce0*/  BSYNC B1 ;  /* 0x0000000000017941 */ /* 0x000fea0003800000 */
.L_x_55:
        /* <DEDUP_REMOVED lines=10> */
.L_x_58:
[----:B------:R-:W-:Y:S05]  /*2d90*/  BSYNC B1 ;  /* 0x0000000000017941 */ /* 0x000fea0003800000 */
.L_x_57:
        /* <DEDUP_REMOVED lines=9> */
.L_x_60:
[----:B------:R-:W-:Y:S05]  /*2e30*/  BSYNC B1 ;  /* 0x0000000000017941 */ /* 0x000fea0003800000 */
.L_x_59:
        /* <DEDUP_REMOVED lines=9> */
.L_x_62:
[----:B------:R-:W-:Y:S05]  /*2ed0*/  BSYNC B1 ;  /* 0x0000000000017941 */ /* 0x000fea0003800000 */
.L_x_61:
        /* <DEDUP_REMOVED lines=10> */
.L_x_64:
[----:B------:R-:W-:Y:S05]  /*2f80*/  BSYNC B1 ;  /* 0x0000000000017941 */ /* 0x000fea0003800000 */
.L_x_63:
        /* <DEDUP_REMOVED lines=10> */
.L_x_66:
[----:B------:R-:W-:Y:S05]  /*3030*/  BSYNC B1 ;  /* 0x0000000000017941 */ /* 0x000fea0003800000 */
.L_x_65:
        /* <DEDUP_REMOVED lines=9> */
.L_x_68:
[----:B------:R-:W-:Y:S05]  /*30d0*/  BSYNC B1 ;  /* 0x0000000000017941 */ /* 0x000fea0003800000 */
.L_x_67:
        /* <DEDUP_REMOVED lines=9> */
.L_x_70:
[----:B------:R-:W-:Y:S05]  /*3170*/  BSYNC B1 ;  /* 0x0000000000017941 */ /* 0x000fea0003800000 */
.L_x_69:
        /* <DEDUP_REMOVED lines=10> */
.L_x_72:
[----:B------:R-:W-:Y:S05]  /*3220*/  BSYNC B1 ;  /* 0x0000000000017941 */ /* 0x000fea0003800000 */
.L_x_71:
        /* <DEDUP_REMOVED lines=10> */
.L_x_74:
[----:B------:R-:W-:Y:S05]  /*32d0*/  BSYNC B1 ;  /* 0x0000000000017941 */ /* 0x000fea0003800000 */
.L_x_73:
        /* <DEDUP_REMOVED lines=9> */
.L_x_76:
[----:B------:R-:W-:Y:S05]  /*3370*/  BSYNC B1 ;  /* 0x0000000000017941 */ /* 0x000fea0003800000 */
.L_x_75:
        /* <DEDUP_REMOVED lines=9> */
.L_x_78:
[----:B------:R-:W-:Y:S05]  /*3410*/  BSYNC B1 ;  /* 0x0000000000017941 */ /* 0x000fea0003800000 */
.L_x_77:
        /* <DEDUP_REMOVED lines=10> */
.L_x_80:
[----:B------:R-:W-:Y:S05]  /*34c0*/  BSYNC B1 ;  /* 0x0000000000017941 */ /* 0x000fea0003800000 */
.L_x_79:
        /* <DEDUP_REMOVED lines=10> */
.L_x_82:
[----:B------:R-:W-:Y:S05]  /*3570*/  BSYNC B1 ;  /* 0x0000000000017941 */ /* 0x000fea0003800000 */
.L_x_81:
        /* <DEDUP_REMOVED lines=9> */
.L_x_84:
[----:B------:R-:W-:Y:S05]  /*3610*/  BSYNC B1 ;  /* 0x0000000000017941 */ /* 0x000fea0003800000 */
.L_x_83:
        /* <DEDUP_REMOVED lines=9> */
.L_x_86:
[----:B------:R-:W-:Y:S05]  /*36b0*/  BSYNC B1 ;  /* 0x0000000000017941 */ /* 0x000fea0003800000 */
.L_x_85:
        /* <DEDUP_REMOVED lines=10> */
.L_x_88:
[----:B------:R-:W-:Y:S05]  /*3760*/  BSYNC B1 ;  /* 0x0000000000017941 */ /* 0x000fea0003800000 */
.L_x_87:
[----:B0----5:R-:W-:Y:S01]  /*3770*/  HADD2.F32 R2, -RZ, R19.H0_H0 ;  /* 0x20000013ff027230 */ /* 0x021fe20000004100 */
[----:B------:R-:W-:Y:S01]  /*3780*/  ISETP.GT.AND P0, PT, R3, 0x39, PT ;  /* 0x000000390300780c */ /* 0x000fe20003f04270 */
[----:B------:R-:W-:Y:S01]  /*3790*/  @P2 IMAD.MOV.U32 R3, RZ, RZ, R7 ;  /* 0x000000ffff032224 */ /* 0x000fe200078e0007 */
[----:B------:R-:W-:Y:S02]  /*37a0*/  BSSY B1, `(.L_x_89) ;  /* 0x0000009000017945 */ /* 0x000fe40003800000 */
[----:B------:R-:W-:Y:S01]  /*37b0*/  FMUL R13, R2, R57 ;  /* 0x00000039020d7220 */ /* 0x000fe20000400000 */
[----:B------:R-:W-:Y:S01]  /*37c0*/  @P2 IMAD.MOV.U32 R2, RZ, RZ, R6 ;  /* 0x000000ffff022224 */ /* 0x000fe200078e0006 */
[----:B------:R-:W-:Y:S02]  /*37d0*/  ISETP.GT.AND P3, PT, R0, RZ, P0 ;  /* 0x000000ff0000720c */ /* 0x000fe40000764270 */
[----:B------:R-:W-:-:S05]  /*37e0*/  FFMA R13, R52, R56, R13 ;  /* 0x00000038340d7223 */ /* 0x000fca000000000d */
[----:B------:R-:W-:-:S05]  /*37f0*/  F2FP.F16.F32.PACK_AB R13, RZ, R13 ;  /* 0x0000000dff0d723e */ /* 0x000fca00000000ff */
[----:B------:R0:W-:Y:S01]  /*3800*/  @P2 STG.E.U16 desc[UR36][R2.64+0x70], R13 ;  /* 0x0000700d02002986 */ /* 0x0001e2000c101524 */
[----:B------:R-:W-:Y:S05]  /*3810*/  @!P3 BRA `(.L_x_90) ;  /* 0x000000000004b947 */ /* 0x000fea0003800000 */
[----:B------:R0:W5:Y:S02]  /*3820*/  LDG.E.LTC128B.U16 R19, desc[UR36][R4.64+0x72] ;  /* 0x0000722404137981 */ /* 0x000164000c1e1520 */
.L_x_90:
[----:B------:R-:W-:Y:S05]  /*3830*/  BSYNC B1 ;  /* 0x0000000000017941 */ /* 0x000fea0003800000 */
.L_x_89:
        /* <DEDUP_REMOVED lines=9> */
.L_x_92:
[----:B------:R-:W-:Y:S05]  /*38d0*/  BSYNC B1 ;  /* 0x0000000000017941 */ /* 0x000fea0003800000 */
.L_x_91:
[----:B0----5:R-:W-:Y:S01]  /*38e0*/  HADD2.F32 R2, -RZ, R19.H0_H0 ;  /* 0x20000013ff027230 */ /* 0x021fe20000004100 */
[----:B------:R-:W-:Y:S01]  /*38f0*/  ISETP.GT.AND P0, PT, R0, 0x8, P0 ;  /* 0x000000080000780c */ /* 0x000fe20000704270 */
[----:B------:R-:W-:Y:S03]  /*3900*/  BSSY B1, `(.L_x_93) ;  /* 0x000000a000017945 */ /* 0x000fe60003800000 */
[----:B------:R-:W-:Y:S01]  /*3910*/  FMUL R3, R2, R57 ;  /* 0x0000003902037220 */ /* 0x000fe20000400000 */
[----:B------:R-:W-:-:S03]  /*3920*/  @P1 IMAD.MOV.U32 R2, RZ, RZ, R10 ;  /* 0x000000ffff021224 */ /* 0x000fc600078e000a */
[----:B------:R-:W-:-:S05]  /*3930*/  FFMA R3, R54, R56, R3 ;  /* 0x0000003836037223 */ /* 0x000fca0000000003 */
[----:B------:R-:W-:-:S04]  /*3940*/  F2FP.F16.F32.PACK_AB R3, RZ, R3 ;  /* 0x00000003ff03723e */ /* 0x000fc800000000ff */
[----:B----4-:R-:W-:Y:S01]  /*3950*/  PRMT R4, R3, 0x7610, R4 ;  /* 0x0000761003047816 */ /* 0x010fe20000000004 */
[----:B------:R-:W-:-:S05]  /*3960*/  @P1 IMAD.MOV.U32 R3, RZ, RZ, R11 ;  /* 0x000000ffff031224 */ /* 0x000fca00078e000b */
[----:B------:R0:W-:Y:S01]  /*3970*/  @P1 STG.E.U16 desc[UR36][R2.64+0x70], R4 ;  /* 0x0000700402001986 */ /* 0x0001e2000c101524 */
[----:B------:R-:W-:Y:S05]  /*3980*/  @!P0 BRA `(.L_x_94) ;  /* 0x0000000000048947 */ /* 0x000fea0003800000 */
[----:B------:R4:W5:Y:S02]  /*3990*/  LDG.E.LTC128B.U16 R19, desc[UR36][R8.64+0x72] ;  /* 0x0000722408137981 */ /* 0x000964000c1e1520 */
.L_x_94:
[----:B------:R-:W-:Y:S05]  /*39a0*/  BSYNC B1 ;  /* 0x0000000000017941 */ /* 0x000fea0003800000 */
.L_x_93:
[----:B------:R-:W-:Y:S05]  /*39b0*/  @!P0 BRA `(.L_x_95) ;  /* 0x0000000800a88947 */ /* 0x000fea0003800000 */
[----:B-----5:R-:W-:-:S05]  /*39c0*/  HADD2.F32 R0, -RZ, R19.H0_H0 ;  /* 0x20000013ff007230 */ /* 0x020fca0000004100 */
[----:B------:R-:W-:-:S04]  /*39d0*/  FMUL R0, R0, R57 ;  /* 0x0000003900007220 */ /* 0x000fc80000400000 */
[----:B------:R-:W-:-:S05]  /*39e0*/  FFMA R0, R55, R56, R0 ;  /* 0x0000003837007223 */ /* 0x000fca0000000000 */
[----:B------:R-:W-:-:S05]  /*39f0*/  F2FP.F16.F32.PACK_AB R0, RZ, R0 ;  /* 0x00000000ff00723e */ /* 0x000fca00000000ff */
[----:B------:R0:W-:Y:S01]  /*3a00*/  STG.E.U16 desc[UR36][R10.64+0x72], R0 ;  /* 0x000072000a007986 */ /* 0x0001e2000c101524 */
[----:B------:R-:W-:Y:S05]  /*3a10*/  BRA `(.L_x_95) ;  /* 0x0000000800907947 */ /* 0x000fea0003800000 */
.L_x_34:
[----:B------:R-:W-:Y:S01]  /*3a20*/  ISETP.GT.AND P0, PT, R3, 0x1, PT ;  /* 0x000000010300780c */ /* 0x000fe20003f04270 */
[----:B------:R-:W-:Y:S01]  /*3a30*/  ULDC.64 UR4, c[0x0][0x5c0] ;  /* 0x0001700000047ab9 */ /* 0x000fe20000000a00 */
[-C--:B------:R-:W-:Y:S01]  /*3a40*/  FMUL R24, R24, R56.reuse ;  /* 0x0000003818187220 */ /* 0x080fe20000400000 */
[-C--:B------:R-:W-:Y:S01]  /*3a50*/  FMUL R25, R25, R56.reuse ;  /* 0x0000003819197220 */ /* 0x080fe20000400000 */
[----:B------:R-:W-:Y:S01]  /*3a60*/  ISETP.GT.AND P3, PT, R0, RZ, P0 ;  /* 0x000000ff0000720c */ /* 0x000fe20000764270 */
[-C--:B------:R-:W-:Y:S01]  /*3a70*/  FMUL R26, R26, R56.reuse ;  /* 0x000000381a1a7220 */ /* 0x080fe20000400000 */
[----:B------:R-:W-:Y:S01]  /*3a80*/  LEA R4, P4, R68, UR4, 0x1 ;  /* 0x0000000444047c11 */ /* 0x000fe2000f8808ff */
[----:B------:R-:W-:Y:S01]  /*3a90*/  FMUL R27, R27, R56 ;  /* 0x000000381b1b7220 */ /* 0x000fe20000400000 */
[----:B------:R-:W-:Y:S01]  /*3aa0*/  F2FP.F16.F32.PACK_AB R24, RZ, R24 ;  /* 0x00000018ff18723e */ /* 0x000fe200000000ff */
[-C--:B------:R-:W-:Y:S01]  /*3ab0*/  FMUL R28, R28, R56.reuse ;  /* 0x000000381c1c7220 */ /* 0x080fe20000400000 */
[----:B------:R-:W-:Y:S01]  /*3ac0*/  LEA.HI.X R5, R68, UR5, R7, 0x1, P4 ;  /* 0x0000000544057c11 */ /* 0x000fe2000a0f0c07 */
[-C--:B------:R-:W-:Y:S01]  /*3ad0*/  FMUL R29, R29, R56.reuse ;  /* 0x000000381d1d7220 */ /* 0x080fe20000400000 */
[----:B------:R-:W-:Y:S01]  /*3ae0*/  F2FP.F16.F32.PACK_AB R25, RZ, R25 ;  /* 0x00000019ff19723e */ /* 0x000fe200000000ff */
[-C--:B------:R-:W-:Y:S01]  /*3af0*/  FMUL R30, R30, R56.reuse ;  /* 0x000000381e1e7220 */ /* 0x080fe20000400000 */
[----:B------:R-:W-:Y:S01]  /*3b00*/  SHF.L.U64.HI R75, R74, 0x4, R75 ;  /* 0x000000044a4b7819 */ /* 0x000fe2000001024b */
[----:B------:R-:W-:Y:S01]  /*3b10*/  @P1 STG.E.U16 desc[UR36][R4.64], R24 ;  /* 0x0000001804001986 */ /* 0x000fe2000c101524 */
[----:B------:R-:W-:Y:S01]  /*3b20*/  ISETP.GT.AND P1, PT, R3, 0x8, PT ;  /* 0x000000080300780c */ /* 0x000fe20003f24270 */
[----:B------:R-:W-:Y:S01]  /*3b30*/  FMUL R31, R31, R56 ;  /* 0x000000381f1f7220 */ /* 0x000fe20000400000 */
[----:B------:R-:W-:Y:S01]  /*3b40*/  ISETP.GT.AND P4, PT, R0, 0x8, P0 ;  /* 0x000000080000780c */ /* 0x000fe20000784270 */
[----:B------:R-:W-:Y:S01]  /*3b50*/  @P3 STG.E.U16 desc[UR36][R4.64+0x2], R25 ;  /* 0x0000021904003986 */ /* 0x000fe2000c101524 */
[----:B------:R-:W-:Y:S01]  /*3b60*/  LEA R6, P3, R74, R4, 0x4 ;  /* 0x000000044a067211 */ /* 0x000fe200078620ff */
[-C--:B------:R-:W-:Y:S01]  /*3b70*/  FMUL R32, R32, R56.reuse ;  /* 0x0000003820207220 */ /* 0x080fe20000400000 */
[C---:B------:R-:W-:Y:S01]  /*3b80*/  ISETP.GT.AND P2, PT, R0.reuse, 0x8, P2 ;  /* 0x000000080000780c */ /* 0x040fe20001744270 */
[-C--:B------:R-:W-:Y:S01]  /*3b90*/  FMUL R33, R33, R56.reuse ;  /* 0x0000003821217220 */ /* 0x080fe20000400000 */
[----:B------:R-:W-:Y:S01]  /*3ba0*/  ISETP.GT.AND P0, PT, R3, 0x9, PT ;  /* 0x000000090300780c */ /* 0x000fe20003f04270 */
[----:B------:R-:W-:Y:S01]  /*3bb0*/  IMAD.X R7, R75, 0x1, R5, P3 ;  /* 0x000000014b077824 */ /* 0x000fe200018e0605 */
[----:B------:R-:W-:Y:S01]  /*3bc0*/  ISETP.GT.AND P5, PT, R0, RZ, P1 ;  /* 0x000000ff0000720c */ /* 0x000fe20000fa4270 */
[-C--:B------:R-:W-:Y:S01]  /*3bd0*/  FMUL R34, R34, R56.reuse ;  /* 0x0000003822227220 */ /* 0x080fe20000400000 */
[----:B------:R-:W-:Y:S01]  /*3be0*/  ISETP.GT.AND P3, PT, R0, RZ, P0 ;  /* 0x000000ff0000720c */ /* 0x000fe20000764270 */
[----:B------:R-:W-:Y:S01]  /*3bf0*/  FMUL R35, R35, R56 ;  /* 0x0000003823237220 */ /* 0x000fe20000400000 */
[----:B------:R-:W-:Y:S01]  /*3c00*/  F2FP.F16.F32.PACK_AB R26, RZ, R26 ;  /* 0x0000001aff1a723e */ /* 0x000fe200000000ff */
[-C--:B------:R-:W-:Y:S01]  /*3c10*/  FMUL R36, R36, R56.reuse ;  /* 0x0000003824247220 */ /* 0x080fe20000400000 */
[----:B------:R-:W-:Y:S01]  /*3c20*/  F2FP.F16.F32.PACK_AB R27, RZ, R27 ;  /* 0x0000001bff1b723e */ /* 0x000fe200000000ff */
[----:B------:R-:W-:Y:S01]  /*3c30*/  FMUL R37, R37, R56 ;  /* 0x0000003825257220 */ /* 0x000fe20000400000 */
[----:B------:R-:W-:Y:S01]  /*3c40*/  F2FP.F16.F32.PACK_AB R28, RZ, R28 ;  /* 0x0000001cff1c723e */ /* 0x000fe200000000ff */
[----:B------:R-:W-:Y:S01]  /*3c50*/  @P2 STG.E.U16 desc[UR36][R6.64], R26 ;  /* 0x0000001a06002986 */ /* 0x000fe2000c101524 */
[----:B------:R-:W-:Y:S01]  /*3c60*/  F2FP.F16.F32.PACK_AB R29, RZ, R29 ;  /* 0x0000001dff1d723e */ /* 0x000fe200000000ff */
[-C--:B------:R-:W-:Y:S01]  /*3c70*/  FMUL R38, R38, R56.reuse ;  /* 0x0000003826267220 */ /* 0x080fe20000400000 */
[C---:B------:R-:W-:Y:S01]  /*3c80*/  ISETP.GT.AND P2, PT, R0.reuse, 0x8, P1 ;  /* 0x000000080000780c */ /* 0x040fe20000f44270 */
[----:B------:R-:W-:Y:S01]  /*3c90*/  @P4 STG.E.U16 desc[UR36][R6.64+0x2], R27 ;  /* 0x0000021b06004986 */ /* 0x000fe2000c101524 */
[----:B------:R-:W-:Y:S01]  /*3ca0*/  ISETP.GT.AND P1, PT, R3, 0x10, PT ;  /* 0x000000100300780c */ /* 0x000fe20003f24270 */
[----:B------:R-:W-:Y:S01]  /*3cb0*/  FMUL R39, R39, R56 ;  /* 0x0000003827277220 */ /* 0x000fe20000400000 */
[----:B------:R-:W-:Y:S01]  /*3cc0*/  F2FP.F16.F32.PACK_AB R30, RZ, R30 ;  /* 0x0000001eff1e723e */ /* 0x000fe200000000ff */
[----:B------:R-:W-:Y:S01]  /*3cd0*/  @P5 STG.E.U16 desc[UR36][R4.64+0x10], R28 ;  /* 0x0000101c04005986 */ /* 0x000fe2000c101524 */
[----:B------:R-:W-:Y:S01]  /*3ce0*/  ISETP.GT.AND P4, PT, R0, RZ, P1 ;  /* 0x000000ff0000720c */ /* 0x000fe20000f84270 */
[-C--:B------:R-:W-:Y:S01]  /*3cf0*/  FMUL R40, R40, R56.reuse ;  /* 0x0000003828287220 */ /* 0x080fe20000400000 */
[----:B------:R-:W-:Y:S01]  /*3d00*/  F2FP.F16.F32.PACK_AB R31, RZ, R31 ;  /* 0x0000001fff1f723e */ /* 0x000fe200000000ff */
[----:B------:R-:W-:Y:S01]  /*3d10*/  @P3 STG.E.U16 desc[UR36][R4.64+0x12], R29 ;  /* 0x0000121d04003986 */ /* 0x000fe2000c101524 */
[----:B------:R-:W-:Y:S01]  /*3d20*/  ISETP.GT.AND P3, PT, R0, 0x8, P0 ;  /* 0x000000080000780c */ /* 0x000fe20000764270 */
[----:B------:R-:W-:Y:S01]  /*3d30*/  FMUL R41, R41, R56 ;  /* 0x0000003829297220 */ /* 0x000fe20000400000 */
[----:B------:R-:W-:Y:S01]  /*3d40*/  ISETP.GT.AND P0, PT, R3, 0x11, PT ;  /* 0x000000110300780c */ /* 0x000fe20003f04270 */
[----:B------:R-:W-:Y:S01]  /*3d50*/  @P2 STG.E.U16 desc[UR36][R6.64+0x10], R30 ;  /* 0x0000101e06002986 */ /* 0x000fe2000c101524 */
[----:B------:R-:W-:Y:S01]  /*3d60*/  F2FP.F16.F32.PACK_AB R32, RZ, R32 ;  /* 0x00000020ff20723e */ /* 0x000fe200000000ff */
[-C--:B------:R-:W-:Y:S01]  /*3d70*/  FMUL R42, R42, R56.reuse ;  /* 0x000000382a2a7220 */ /* 0x080fe20000400000 */
[C---:B------:R-:W-:Y:S01]  /*3d80*/  ISETP.GT.AND P5, PT, R0.reuse, RZ, P0 ;  /* 0x000000ff0000720c */ /* 0x040fe200007a4270 */
[-C--:B------:R-:W-:Y:S01]  /*3d90*/  FMUL R43, R43, R56.reuse ;  /* 0x000000382b2b7220 */ /* 0x080fe20000400000 */
[----:B------:R-:W-:Y:S01]  /*3da0*/  ISETP.GT.AND P2, PT, R0, 0x8, P1 ;  /* 0x000000080000780c */ /* 0x000fe20000f44270 */
[-C--:B------:R-:W-:Y:S01]  /*3db0*/  FMUL R44, R44, R56.reuse ;  /* 0x000000382c2c7220 */ /* 0x080fe20000400000 */
[----:B------:R-:W-:Y:S01]  /*3dc0*/  ISETP.GT.AND P1, PT, R3, 0x18, PT ;  /* 0x000000180300780c */ /* 0x000fe20003f24270 */
[-C--:B------:R-:W-:Y:S01]  /*3dd0*/  FMUL R45, R45, R56.reuse ;  /* 0x000000382d2d7220 */ /* 0x080fe20000400000 */
[----:B------:R-:W-:Y:S01]  /*3de0*/  F2FP.F16.F32.PACK_AB R33, RZ, R33 ;  /* 0x00000021ff21723e */ /* 0x000fe200000000ff */
[----:B------:R-:W-:Y:S01]  /*3df0*/  @P3 STG.E.U16 desc[UR36][R6.64+0x12], R31 ;  /* 0x0000121f06003986 */ /* 0x000fe2000c101524 */
[----:B------:R-:W-:Y:S01]  /*3e00*/  ISETP.GT.AND P3, PT, R0, 0x8, P0 ;  /* 0x000000080000780c */ /* 0x000fe20000764270 */
[-C--:B------:R-:W-:Y:S01]  /*3e10*/  FMUL R46, R46, R56.reuse ;  /* 0x000000382e2e7220 */ /* 0x080fe20000400000 */
[----:B------:R-:W-:Y:S01]  /*3e20*/  ISETP.GT.AND P0, PT, R3, 0x19, PT ;  /* 0x000000190300780c */ /* 0x000fe20003f04270 */
[----:B------:R-:W-:Y:S01]  /*3e30*/  @P4 STG.E.U16 desc[UR36][R4.64+0x20], R32 ;  /* 0x0000202004004986 */ /* 0x000fe2000c101524 */
[C---:B------:R-:W-:Y:S01]  /*3e40*/  ISETP.GT.AND P4, PT, R0.reuse, RZ, P1 ;  /* 0x000000ff0000720c */ /* 0x040fe20000f84270 */
[----:B------:R-:W-:Y:S01]  /*3e50*/  FMUL R47, R47, R56 ;  /* 0x000000382f2f7220 */ /* 0x000fe20000400000 */
[----:B------:R-:W-:Y:S01]  /*3e60*/  F2FP.F16.F32.PACK_AB R34, RZ, R34 ;  /* 0x00000022ff22723e */ /* 0x000fe200000000ff */
[----:B------:R-:W-:Y:S01]  /*3e70*/  @P5 STG.E.U16 desc[UR36][R4.64+0x22], R33 ;  /* 0x0000222104005986 */ /* 0x000fe2000c101524 */
[----:B------:R-:W-:Y:S01]  /*3e80*/  ISETP.GT.AND P5, PT, R0, RZ, P0 ;  /* 0x000000ff0000720c */ /* 0x000fe200007a4270 */
[----:B------:R-:W-:Y:S01]  /*3e90*/  FMUL R48, R48, R56 ;  /* 0x0000003830307220 */ /* 0x000fe20000400000 */
[----:B------:R-:W-:Y:S01]  /*3ea0*/  F2FP.F16.F32.PACK_AB R35, RZ, R35 ;  /* 0x00000023ff23723e */ /* 0x000fe200000000ff */
[----:B------:R-:W-:Y:S01]  /*3eb0*/  @P2 STG.E.U16 desc[UR36][R6.64+0x20], R34 ;  /* 0x0000202206002986 */ /* 0x000fe2000c101524 */
[----:B------:R-:W-:Y:S01]  /*3ec0*/  F2FP.F16.F32.PACK_AB R36, RZ, R36 ;  /* 0x00000024ff24723e */ /* 0x000fe200000000ff */
[-C--:B------:R-:W-:Y:S01]  /*3ed0*/  FMUL R49, R49, R56.reuse ;  /* 0x0000003831317220 */ /* 0x080fe20000400000 */
[----:B------:R-:W-:Y:S01]  /*3ee0*/  ISETP.GT.AND P2, PT, R0, 0x8, P1 ;  /* 0x000000080000780c */ /* 0x000fe20000f44270 */
[----:B------:R-:W-:Y:S01]  /*3ef0*/  @P3 STG.E.U16 desc[UR36][R6.64+0x22], R35 ;  /* 0x0000222306003986 */ /* 0x000fe2000c101524 */
[----:B------:R-:W-:Y:S01]  /*3f00*/  ISETP.GT.AND P1, PT, R3, 0x20, PT ;  /* 0x000000200300780c */ /* 0x000fe20003f24270 */
[-C--:B------:R-:W-:Y:S01]  /*3f10*/  FMUL R50, R50, R56.reuse ;  /* 0x0000003832327220 */ /* 0x080fe20000400000 */
[----:B------:R-:W-:Y:S01]  /*3f20*/  F2FP.F16.F32.PACK_AB R37, RZ, R37 ;  /* 0x00000025ff25723e */ /* 0x000fe200000000ff */
[----:B------:R-:W-:Y:S01]  /*3f30*/  @P4 STG.E.U16 desc[UR36][R4.64+0x30], R36 ;  /* 0x0000302404004986 */ /* 0x000fe2000c101524 */
[C---:B------:R-:W-:Y:S01]  /*3f40*/  ISETP.GT.AND P3, PT, R0.reuse, 0x8, P0 ;  /* 0x000000080000780c */ /* 0x040fe20000764270 */
[-C--:B------:R-:W-:Y:S01]  /*3f50*/  FMUL R51, R51, R56.reuse ;  /* 0x0000003833337220 */ /* 0x080fe20000400000 */
[----:B------:R-:W-:Y:S01]  /*3f60*/  ISETP.GT.AND P0, PT, R3, 0x21, PT ;  /* 0x000000210300780c */ /* 0x000fe20003f04270 */
[----:B------:R-:W-:Y:S01]  /*3f70*/  @P5 STG.E.U16 desc[UR36][R4.64+0x32], R37 ;  /* 0x0000322504005986 */ /* 0x000fe2000c101524 */
        /* <DEDUP_REMOVED lines=10> */
[----:B------:R-:W-:-:S02]  /*4020*/  F2FP.F16.F32.PACK_AB R41, RZ, R41 ;  /* 0x00000029ff29723e */ /* 0x000fc400000000ff */
[C---:B------:R-:W-:Y:S01]  /*4030*/  ISETP.GT.AND P1, PT, R0.reuse, 0x8, P1 ;  /* 0x000000080000780c */ /* 0x040fe20000f24270 */
[----:B------:R-:W-:Y:S01]  /*4040*/  @P3 STG.E.U16 desc[UR36][R6.64+0x32], R39 ;  /* 0x0000322706003986 */ /* 0x000fe2000c101524 */
[C---:B------:R-:W-:Y:S02]  /*4050*/  ISETP.GT.AND P2, PT, R0.reuse, 0x8, P0 ;  /* 0x000000080000780c */ /* 0x040fe40000744270 */
[C---:B------:R-:W-:Y:S01]  /*4060*/  ISETP.GT.AND P0, PT, R3.reuse, 0x29, PT ;  /* 0x000000290300780c */ /* 0x040fe20003f04270 */
[----:B------:R-:W-:Y:S01]  /*4070*/  @P4 STG.E.U16 desc[UR36][R4.64+0x40], R40 ;  /* 0x0000402804004986 */ /* 0x000fe2000c101524 */
[----:B------:R-:W-:Y:S02]  /*4080*/  ISETP.GT.AND P4, PT, R3, 0x28, PT ;  /* 0x000000280300780c */ /* 0x000fe40003f84270 */
[----:B------:R-:W-:Y:S01]  /*4090*/  F2FP.F16.F32.PACK_AB R42, RZ, R42 ;  /* 0x0000002aff2a723e */ /* 0x000fe200000000ff */
[----:B------:R-:W-:Y:S01]  /*40a0*/  @P5 STG.E.U16 desc[UR36][R4.64+0x42], R41 ;  /* 0x0000422904005986 */ /* 0x000fe2000c101524 */
[----:B------:R-:W-:-:S02]  /*40b0*/  ISETP.GT.AND P5, PT, R0, RZ, P4 ;  /* 0x000000ff0000720c */ /* 0x000fc400027a4270 */
[C---:B------:R-:W-:Y:S01]  /*40c0*/  ISETP.GT.AND P3, PT, R0.reuse, RZ, P0 ;  /* 0x000000ff0000720c */ /* 0x040fe20000764270 */
[----:B------:R-:W-:Y:S01]  /*40d0*/  @P1 STG.E.U16 desc[UR36][R6.64+0x40], R42 ;  /* 0x0000402a06001986 */ /* 0x000fe2000c101524 */
[----:B------:R-:W-:Y:S02]  /*40e0*/  F2FP.F16.F32.PACK_AB R43, RZ, R43 ;  /* 0x0000002bff2b723e */ /* 0x000fe400000000ff */
[----:B------:R-:W-:Y:S02]  /*40f0*/  F2FP.F16.F32.PACK_AB R44, RZ, R44 ;  /* 0x0000002cff2c723e */ /* 0x000fe400000000ff */
[C---:B------:R-:W-:Y:S01]  /*4100*/  ISETP.GT.AND P4, PT, R0.reuse, 0x8, P4 ;  /* 0x000000080000780c */ /* 0x040fe20002784270 */
[----:B------:R-:W-:Y:S01]  /*4110*/  @P2 STG.E.U16 desc[UR36][R6.64+0x42], R43 ;  /* 0x0000422b06002986 */ /* 0x000fe2000c101524 */
[----:B------:R-:W-:Y:S02]  /*4120*/  F2FP.F16.F32.PACK_AB R45, RZ, R45 ;  /* 0x0000002dff2d723e */ /* 0x000fe400000000ff */
[----:B------:R-:W-:Y:S01]  /*4130*/  ISETP.GT.AND P2, PT, R3, 0x31, PT ;  /* 0x000000310300780c */ /* 0x000fe20003f44270 */
[----:B------:R-:W-:Y:S01]  /*4140*/  @P5 STG.E.U16 desc[UR36][R4.64+0x50], R44 ;  /* 0x0000502c04005986 */ /* 0x000fe2000c101524 */
[----:B------:R-:W-:-:S02]  /*4150*/  ISETP.GT.AND P5, PT, R0, 0x8, P0 ;  /* 0x000000080000780c */ /* 0x000fc400007a4270 */
[C---:B------:R-:W-:Y:S01]  /*4160*/  ISETP.GT.AND P1, PT, R3.reuse, 0x38, PT ;  /* 0x000000380300780c */ /* 0x040fe20003f24270 */
[----:B------:R-:W-:Y:S01]  /*4170*/  @P3 STG.E.U16 desc[UR36][R4.64+0x52], R45 ;  /* 0x0000522d04003986 */ /* 0x000fe2000c101524 */
[C---:B------:R-:W-:Y:S02]  /*4180*/  ISETP.GT.AND P3, PT, R3.reuse, 0x30, PT ;  /* 0x000000300300780c */ /* 0x040fe40003f64270 */
[----:B------:R-:W-:Y:S01]  /*4190*/  ISETP.GT.AND P0, PT, R3, 0x39, PT ;  /* 0x000000390300780c */ /* 0x000fe20003f04270 */
[----:B------:R-:W-:Y:S01]  /*41a0*/  @P4 IMAD.MOV.U32 R2, RZ, RZ, R6 ;  /* 0x000000ffff024224 */ /* 0x000fe200078e0006 */
[----:B------:R-:W-:Y:S01]  /*41b0*/  F2FP.F16.F32.PACK_AB R46, RZ, R46 ;  /* 0x0000002eff2e723e */ /* 0x000fe200000000ff */
[----:B------:R-:W-:Y:S01]  /*41c0*/  @P4 IMAD.MOV.U32 R3, RZ, RZ, R7 ;  /* 0x000000ffff034224 */ /* 0x000fe200078e0007 */
[----:B------:R-:W-:Y:S02]  /*41d0*/  F2FP.F16.F32.PACK_AB R47, RZ, R47 ;  /* 0x0000002fff2f723e */ /* 0x000fe400000000ff */
[----:B------:R-:W-:-:S02]  /*41e0*/  F2FP.F16.F32.PACK_AB R48, RZ, R48 ;  /* 0x00000030ff30723e */ /* 0x000fc400000000ff */
[----:B------:R1:W-:Y:S01]  /*41f0*/  @P4 STG.E.U16 desc[UR36][R2.64+0x50], R46 ;  /* 0x0000502e02004986 */ /* 0x0003e2000c101524 */
[C---:B------:R-:W-:Y:S02]  /*4200*/  ISETP.GT.AND P4, PT, R0.reuse, RZ, P2 ;  /* 0x000000ff0000720c */ /* 0x040fe40001784270 */
[----:B------:R-:W-:Y:S02]  /*4210*/  F2FP.F16.F32.PACK_AB R49, RZ, R49 ;  /* 0x00000031ff31723e */ /* 0x000fe400000000ff */
[----:B------:R-:W-:Y:S02]  /*4220*/  ISETP.GT.AND P2, PT, R0, 0x8, P2 ;  /* 0x000000080000780c */ /* 0x000fe40001744270 */
[----:B------:R-:W-:Y:S02]  /*4230*/  F2FP.F16.F32.PACK_AB R50, RZ, R50 ;  /* 0x00000032ff32723e */ /* 0x000fe400000000ff */
[----:B------:R-:W-:Y:S02]  /*4240*/  F2FP.F16.F32.PACK_AB R51, RZ, R51 ;  /* 0x00000033ff33723e */ /* 0x000fe400000000ff */
[----:B------:R-:W-:Y:S01]  /*4250*/  F2FP.F16.F32.PACK_AB R52, RZ, R52 ;  /* 0x00000034ff34723e */ /* 0x000fe200000000ff */
[----:B-1----:R-:W-:Y:S01]  /*4260*/  @P5 IMAD.MOV.U32 R2, RZ, RZ, R6 ;  /* 0x000000ffff025224 */ /* 0x002fe200078e0006 */
[----:B------:R-:W-:Y:S01]  /*4270*/  F2FP.F16.F32.PACK_AB R53, RZ, R53 ;  /* 0x00000035ff35723e */ /* 0x000fe200000000ff */
[----:B------:R-:W-:Y:S01]  /*4280*/  @P5 IMAD.MOV.U32 R3, RZ, RZ, R7 ;  /* 0x000000ffff035224 */ /* 0x000fe200078e0007 */
[----:B------:R-:W-:-:S02]  /*4290*/  F2FP.F16.F32.PACK_AB R54, RZ, R54 ;  /* 0x00000036ff36723e */ /* 0x000fc400000000ff */
[----:B------:R-:W-:Y:S02]  /*42a0*/  F2FP.F16.F32.PACK_AB R55, RZ, R55 ;  /* 0x00000037ff37723e */ /* 0x000fe400000000ff */
[----:B------:R1:W-:Y:S01]  /*42b0*/  @P5 STG.E.U16 desc[UR36][R2.64+0x52], R47 ;  /* 0x0000522f02005986 */ /* 0x0003e2000c101524 */
[C---:B------:R-:W-:Y:S02]  /*42c0*/  ISETP.GT.AND P5, PT, R0.reuse, RZ, P3 ;  /* 0x000000ff0000720c */ /* 0x040fe40001fa4270 */
[----:B------:R-:W-:-:S11]  /*42d0*/  ISETP.GT.AND P3, PT, R0, 0x8, P3 ;  /* 0x000000080000780c */ /* 0x000fd60001f64270 */
[----:B-1----:R-:W-:Y:S02]  /*42e0*/  @P5 IMAD.MOV.U32 R2, RZ, RZ, R4 ;  /* 0x000000ffff025224 */ /* 0x002fe400078e0004 */
[----:B------:R-:W-:-:S05]  /*42f0*/  @P5 IMAD.MOV.U32 R3, RZ, RZ, R5 ;  /* 0x000000ffff035224 */ /* 0x000fca00078e0005 */
[----:B------:R1:W-:Y:S01]  /*4300*/  @P5 STG.E.U16 desc[UR36][R2.64+0x60], R48 ;  /* 0x0000603002005986 */ /* 0x0003e2000c101524 */
[C---:B------:R-:W-:Y:S02]  /*4310*/  ISETP.GT.AND P5, PT, R0.reuse, RZ, P0 ;  /* 0x000000ff0000720c */ /* 0x040fe400007a4270 */
[----:B------:R-:W-:Y:S01]  /*4320*/  ISETP.GT.AND P0, PT, R0, 0x8, P0 ;  /* 0x000000080000780c */ /* 0x000fe20000704270 */
[----:B-1----:R-:W-:Y:S02]  /*4330*/  @P4 IMAD.MOV.U32 R2, RZ, RZ, R4 ;  /* 0x000000ffff024224 */ /* 0x002fe400078e0004 */
[----:B------:R-:W-:-:S05]  /*4340*/  @P4 IMAD.MOV.U32 R3, RZ, RZ, R5 ;  /* 0x000000ffff034224 */ /* 0x000fca00078e0005 */
[----:B------:R1:W-:Y:S01]  /*4350*/  @P4 STG.E.U16 desc[UR36][R2.64+0x62], R49 ;  /* 0x0000623102004986 */ /* 0x0003e2000c101524 */
[C---:B------:R-:W-:Y:S02]  /*4360*/  ISETP.GT.AND P4, PT, R0.reuse, RZ, P1 ;  /* 0x000000ff0000720c */ /* 0x040fe40000f84270 */
[----:B------:R-:W-:Y:S01]  /*4370*/  ISETP.GT.AND P1, PT, R0, 0x8, P1 ;  /* 0x000000080000780c */ /* 0x000fe20000f24270 */
[----:B-1----:R-:W-:Y:S02]  /*4380*/  @P3 IMAD.MOV.U32 R2, RZ, RZ, R6 ;  /* 0x000000ffff023224 */ /* 0x002fe400078e0006 */
[----:B------:R-:W-:-:S05]  /*4390*/  @P3 IMAD.MOV.U32 R3, RZ, RZ, R7 ;  /* 0x000000ffff033224 */ /* 0x000fca00078e0007 */
[----:B------:R1:W-:Y:S02]  /*43a0*/  @P3 STG.E.U16 desc[UR36][R2.64+0x60], R50 ;  /* 0x0000603202003986 */ /* 0x0003e4000c101524 */
[----:B-1----:R-:W-:Y:S02]  /*43b0*/  @P2 IMAD.MOV.U32 R2, RZ, RZ, R6 ;  /* 0x000000ffff022224 */ /* 0x002fe400078e0006 */
[----:B------:R-:W-:-:S05]  /*43c0*/  @P2 IMAD.MOV.U32 R3, RZ, RZ, R7 ;  /* 0x000000ffff032224 */ /* 0x000fca00078e0007 */
[----:B------:R1:W-:Y:S02]  /*43d0*/  @P2 STG.E.U16 desc[UR36][R2.64+0x62], R51 ;  /* 0x0000623302002986 */ /* 0x0003e4000c101524 */
[----:B-1----:R-:W-:Y:S02]  /*43e0*/  @P4 IMAD.MOV.U32 R2, RZ, RZ, R4 ;  /* 0x000000ffff024224 */ /* 0x002fe400078e0004 */
[----:B------:R-:W-:-:S05]  /*43f0*/  @P4 IMAD.MOV.U32 R3, RZ, RZ, R5 ;  /* 0x000000ffff034224 */ /* 0x000fca00078e0005 */
[----:B------:R1:W-:Y:S04]  /*4400*/  @P4 STG.E.U16 desc[UR36][R2.64+0x70], R52 ;  /* 0x0000703402004986 */ /* 0x0003e8000c101524 */
[----:B------:R2:W-:Y:S01]  /*4410*/  @P5 STG.E.U16 desc[UR36][R4.64+0x72], R53 ;  /* 0x0000723504005986 */ /* 0x0005e2000c101524 */
[----:B-1----:R-:W-:Y:S02]  /*4420*/  @P1 IMAD.MOV.U32 R2, RZ, RZ, R6 ;  /* 0x000000ffff021224 */ /* 0x002fe400078e0006 */
[----:B------:R-:W-:-:S05]  /*4430*/  @P1 IMAD.MOV.U32 R3, RZ, RZ, R7 ;  /* 0x000000ffff031224 */ /* 0x000fca00078e0007 */
[----:B------:R2:W-:Y:S04]  /*4440*/  @P1 STG.E.U16 desc[UR36][R2.64+0x70], R54 ;  /* 0x0000703602001986 */ /* 0x0005e8000c101524 */
[----:B------:R2:W-:Y:S02]  /*4450*/  @P0 STG.E.U16 desc[UR36][R6.64+0x72], R55 ;  /* 0x0000723706000986 */ /* 0x0005e4000c101524 */
.L_x_95:
[----:B------:R-:W-:Y:S05]  /*4460*/  BSYNC B0 ;  /* 0x0000000000007941 */ /* 0x000fea0003800000 */
.L_x_33:
[----:B0-2---:R-:W2:Y:S01]  /*4470*/  LDL.64 R2, [R1] ;  /* 0x0000000001027983 */ /* 0x005ea20000100a00 */
[----:B------:R-:W-:Y:S01]  /*4480*/  ULDC.64 UR4, c[0x0][0x650] ;  /* 0x0001940000047ab9 */ /* 0x000fe20000000a00 */
[----:B------:R0:W-:Y:S01]  /*4490*/  SYNCS.ARRIVE.TRANS64.A1T0 RZ, [R64+UR47], RZ ;  /* 0x000000ff40ff79a7 */ /* 0x0001e2000810002f */
[----:B------:R-:W-:Y:S01]  /*44a0*/  PRMT R0, RZ, 0x7610, R0 ;  /* 0x00007610ff007816 */ /* 0x000fe20000000000 */
[----:B-----5:R-:W-:Y:S02]  /*44b0*/  IMAD.MOV.U32 R19, RZ, RZ, -0x1 ;  /* 0xffffffffff137424 */ /* 0x020fe400078e00ff */
[----:B------:R-:W-:Y:S01]  /*44c0*/  IMAD.MOV.U32 R22, RZ, RZ, -0x1 ;  /* 0xffffffffff167424 */ /* 0x000fe200078e00ff */
[----:B--2---:R-:W-:-:S04]  /*44d0*/  LEA R18, P0, R2, R18, 0x1 ;  /* 0x0000001202127211 */ /* 0x004fc800078008ff */
[----:B------:R-:W-:Y:S01]  /*44e0*/  LEA.HI.X R17, R2, R17, R23, 0x1, P0 ;  /* 0x0000001102117211 */ /* 0x000fe200000f0c17 */
[----:B------:R-:W-:Y:S01]  /*44f0*/  IMAD.MOV.U32 R2, RZ, RZ, -0x1 ;  /* 0xffffffffff027424 */ /* 0x000fe200078e00ff */
[----:B------:R-:W-:-:S04]  /*4500*/  ISETP.GE.U32.AND P0, PT, R18, UR4, PT ;  /* 0x0000000412007c0c */ /* 0x000fc8000bf06070 */
[----:B------:R-:W-:-:S13]  /*4510*/  ISETP.GE.U32.AND.EX P0, PT, R17, UR5, PT, P0 ;  /* 0x0000000511007c0c */ /* 0x000fda000bf06100 */
[----:B0-----:R-:W-:Y:S05]  /*4520*/  @P0 BRA `(.L_x_96) ;  /* 0x0000000400700947 */ /* 0x001fea0003800000 */
[----:B-1----:R-:W0:Y:S01]  /*4530*/  S2R R10, SR_CTAID.X ;  /* 0x00000000000a7919 */ /* 0x002e220000002500 */
[----:B---34-:R-:W1:Y:S01]  /*4540*/  LDC.64 R8, c[0x0][0x628] ;  /* 0x00018a00ff087b82 */ /* 0x018e620000000a00 */
[----:B------:R-:W-:Y:S01]  /*4550*/  ULDC UR4, c[0x0][0x150] ;  /* 0x0000540000047ab9 */ /* 0x000fe20000000800 */
[----:B------:R-:W-:Y:S01]  /*4560*/  IMAD.MOV.U32 R6, RZ, RZ, R18 ;  /* 0x000000ffff067224 */ /* 0x000fe200078e0012 */
[----:B------:R-:W2:Y:S01]  /*4570*/  S2R R20, SR_CTAID.Y ;  /* 0x0000000000147919 */ /* 0x000ea20000002600 */
[----:B------:R-:W-:-:S04]  /*4580*/  IMAD.MOV.U32 R7, RZ, RZ, R17 ;  /* 0x000000ffff077224 */ /* 0x000fc800078e0011 */
[----:B------:R-:W3:Y:S08]  /*4590*/  LDC R15, c[0x0][0x144] ;  /* 0x00005100ff0f7b82 */ /* 0x000ef00000000800 */
[----:B------:R-:W4:Y:S08]  /*45a0*/  LDC R0, c[0x0][0x630] ;  /* 0x00018c00ff007b82 */ /* 0x000f300000000800 */
[----:B------:R-:W2:Y:S01]  /*45b0*/  LDC.64 R12, c[0x0][0x620] ;  /* 0x00018800ff0c7b82 */ /* 0x000ea20000000a00 */
[----:B-1----:R-:W-:-:S04]  /*45c0*/  ISETP.NE.U32.AND P0, PT, R8, RZ, PT ;  /* 0x000000ff0800720c */ /* 0x002fc80003f05070 */
[----:B------:R-:W-:Y:S02]  /*45d0*/  ISETP.NE.AND.EX P0, PT, R9, RZ, PT, P0 ;  /* 0x000000ff0900720c */ /* 0x000fe40003f05300 */
[----:B0-----:R-:W-:-:S05]  /*45e0*/  I2FP.F32.U32 R2, R10 ;  /* 0x0000000a00027245 */ /* 0x001fca0000201000 */
[----:B------:R-:W-:-:S04]  /*45f0*/  FMUL R2, R2, UR4 ;  /* 0x0000000402027c20 */ /* 0x000fc80008400000 */
[----:B------:R0:W1:Y:S02]  /*4600*/  F2I.U32.TRUNC.NTZ R14, R2 ;  /* 0x00000002000e7305 */ /* 0x000064000020f000 */
[----:B---34-:R-:W-:Y:S05]  /*4610*/  @!P0 BRA `(.L_x_97) ;  /* 0x0000000000288947 */ /* 0x018fea0003800000 */
[----:B------:R-:W3:Y:S02]  /*4620*/  LDC R3, c[0x0][0x634] ;  /* 0x00018d00ff037b82 */ /* 0x000ee40000000800 */
[----:B---3--:R-:W-:-:S05]  /*4630*/  IADD3 R7, P0, R18, R3, RZ ;  /* 0x0000000312077210 */ /* 0x008fca0007f1e0ff */
[----:B------:R-:W-:-:S04]  /*4640*/  IMAD.X R11, RZ, RZ, R17, P0 ;  /* 0x000000ffff0b7224 */ /* 0x000fc800000e0611 */
[----:B0-----:R-:W-:-:S04]  /*4650*/  IMAD.WIDE.U32 R2, R11, R8, RZ ;  /* 0x000000080b027225 */ /* 0x001fc800078e00ff */
[----:B------:R-:W-:-:S04]  /*4660*/  IMAD.WIDE.U32 R4, P0, R7, R9, R2 ;  /* 0x0000000907047225 */ /* 0x000fc80007800002 */
[----:B------:R-:W-:-:S04]  /*4670*/  IMAD.WIDE.U32 R2, R7, R8, RZ ;  /* 0x0000000807027225 */ /* 0x000fc800078e00ff */
[----:B------:R-:W-:Y:S01]  /*4680*/  IMAD.X R7, RZ, RZ, RZ, P0 ;  /* 0x000000ffff077224 */ /* 0x000fe200000e06ff */
[----:B------:R-:W-:Y:S01]  /*4690*/  IADD3 RZ, P0, R3, R4, RZ ;  /* 0x0000000403ff7210 */ /* 0x000fe20007f1e0ff */
[----:B------:R-:W-:-:S04]  /*46a0*/  IMAD.MOV.U32 R6, RZ, RZ, R5 ;  /* 0x000000ffff067224 */ /* 0x000fc800078e0005 */
[----:B------:R-:W-:-:S08]  /*46b0*/  IMAD.WIDE.U32.X R6, R11, R9, R6, P0 ;  /* 0x000000090b067225 */ /* 0x000fd000000e0406 */
.L_x_97:
[----:B------:R-:W3:Y:S01]  /*46c0*/  LDC.64 R26, c[0x0][0x640] ;  /* 0x00019000ff1a7b82 */ /* 0x000ee20000000a00 */
[-C--:B------:R-:W-:Y:S01]  /*46d0*/  SHF.R.U64 R11, R6, R0.reuse, R7 ;  /* 0x00000000060b7219 */ /* 0x080fe20000001207 */
[----:B------:R-:W-:Y:S01]  /*46e0*/  IMAD.MOV.U32 R19, RZ, RZ, R17 ;  /* 0x000000ffff137224 */ /* 0x000fe200078e0011 */
[----:B------:R-:W-:Y:S01]  /*46f0*/  SHF.R.U32.HI R0, RZ, R0, R7 ;  /* 0x00000000ff007219 */ /* 0x000fe20000011607 */
[----:B-1----:R-:W-:Y:S01]  /*4700*/  IMAD.MOV R14, RZ, RZ, -R14 ;  /* 0x000000ffff0e7224 */ /* 0x002fe200078e0a0e */
[----:B------:R-:W-:Y:S01]  /*4710*/  IADD3 R5, P0, RZ, -R11, RZ ;  /* 0x8000000bff057210 */ /* 0x000fe20007f1e0ff */
[----:B------:R-:W-:Y:S01]  /*4720*/  ULDC UR4, c[0x0][0x154] ;  /* 0x0000550000047ab9 */ /* 0x000fe20000000800 */
[----:B------:R-:W-:Y:S01]  /*4730*/  IMAD.MOV.U32 R7, RZ, RZ, 0x1 ;  /* 0x00000001ff077424 */ /* 0x000fe200078e00ff */
[----:B------:R-:W1:Y:S01]  /*4740*/  LDC R4, c[0x0][0x618] ;  /* 0x00018600ff047b82 */ /* 0x000e620000000800 */
[----:B------:R-:W-:Y:S02]  /*4750*/  IMAD R22, R15, R14, R10 ;  /* 0x0000000e0f167224 */ /* 0x000fe400078e020a */
[----:B------:R-:W-:-:S04]  /*4760*/  IMAD.X R3, RZ, RZ, ~R0, P0 ;  /* 0x000000ffff037224 */ /* 0x000fc800000e0e00 */
[-C--:B--2---:R-:W-:Y:S01]  /*4770*/  IMAD R0, R3, R12.reuse, RZ ;  /* 0x0000000c03007224 */ /* 0x084fe200078e02ff */
[----:B------:R-:W2:Y:S01]  /*4780*/  LDC R6, c[0x0][0x608] ;  /* 0x00018200ff067b82 */ /* 0x000ea20000000800 */
[----:B0-----:R-:W-:-:S04]  /*4790*/  IMAD.WIDE.U32 R2, R5, R12, R18 ;  /* 0x0000000c05027225 */ /* 0x001fc800078e0012 */
[----:B------:R-:W-:Y:S01]  /*47a0*/  IMAD R5, R5, R13, R0 ;  /* 0x0000000d05057224 */ /* 0x000fe200078e0200 */
[----:B------:R-:W-:Y:S02]  /*47b0*/  I2FP.F32.U32 R0, R20 ;  /* 0x0000001400007245 */ /* 0x000fe40000201000 */
[----:B------:R-:W0:Y:S01]  /*47c0*/  LDC R24, c[0x0][0x658] ;  /* 0x00019600ff187b82 */ /* 0x000e220000000800 */
[----:B------:R-:W-:Y:S01]  /*47d0*/  IMAD.IADD R3, R3, 0x1, R5 ;  /* 0x0000000103037824 */ /* 0x000fe200078e0205 */
[----:B---3--:R-:W-:Y:S01]  /*47e0*/  ISETP.NE.U32.AND P0, PT, R26, RZ, PT ;  /* 0x000000ff1a00720c */ /* 0x008fe20003f05070 */
[----:B------:R-:W-:Y:S01]  /*47f0*/  FMUL R0, R0, UR4 ;  /* 0x0000000400007c20 */ /* 0x000fe20008400000 */
[----:B------:R-:W-:Y:S02]  /*4800*/  IMAD.MOV.U32 R5, RZ, RZ, -0x1 ;  /* 0xffffffffff057424 */ /* 0x000fe400078e00ff */
[----:B------:R-:W-:Y:S01]  /*4810*/  ISETP.NE.AND.EX P0, PT, R27, RZ, PT, P0 ;  /* 0x000000ff1b00720c */ /* 0x000fe20003f05300 */
[----:B------:R3:W4:Y:S01]  /*4820*/  F2I.U32.TRUNC.NTZ R12, R0 ;  /* 0x00000000000c7305 */ /* 0x000722000020f000 */
[----:B------:R-:W3:Y:S01]  /*4830*/  LDC R15, c[0x0][0x148] ;  /* 0x00005200ff0f7b82 */ /* 0x000ee20000000800 */
[----:B-1----:R-:W-:-:S02]  /*4840*/  SHF.R.U64 R10, R2, R4, R3 ;  /* 0x00000004020a7219 */ /* 0x002fc40000001203 */
[----:B------:R-:W-:-:S05]  /*4850*/  SHF.R.U32.HI R3, RZ, R4, R3 ;  /* 0x00000004ff037219 */ /* 0x000fca0000011603 */
[----:B------:R-:W1:Y:S01]  /*4860*/  LDC R14, c[0x0][0x600] ;  /* 0x00018000ff0e7b82 */ /* 0x000e620000000800 */
[-CC-:B--2---:R-:W-:Y:S02]  /*4870*/  SHF.R.U64 R8, R10, R6.reuse, R3.reuse ;  /* 0x000000060a087219 */ /* 0x184fe40000001203 */
[----:B------:R-:W-:-:S05]  /*4880*/  SHF.R.U32.HI R3, RZ, R6, R3 ;  /* 0x00000006ff037219 */ /* 0x000fca0000011603 */
[----:B------:R-:W2:Y:S01]  /*4890*/  LDC R21, c[0x0][0x648] ;  /* 0x00019200ff157b82 */ /* 0x000ea20000000800 */
[-CC-:B0-----:R-:W-:Y:S02]  /*48a0*/  SHF.R.U64 R13, R8, R24.reuse, R3.reuse ;  /* 0x00000018080d7219 */ /* 0x181fe40000001203 */
[-C--:B------:R-:W-:Y:S02]  /*48b0*/  SHF.L.U32 R5, R5, R24.reuse, RZ ;  /* 0x0000001805057219 */ /* 0x080fe400000006ff */
[-C--:B------:R-:W-:Y:S01]  /*48c0*/  SHF.R.U32.HI R3, RZ, R24.reuse, R3 ;  /* 0x00000018ff037219 */ /* 0x080fe20000011603 */
[----:B------:R-:W-:Y:S01]  /*48d0*/  IMAD.MOV.U32 R2, RZ, RZ, R13 ;  /* 0x000000ffff027224 */ /* 0x000fe200078e000d */
[----:B------:R-:W-:Y:S01]  /*48e0*/  SHF.L.U32 R24, R7, R24, RZ ;  /* 0x0000001807187219 */ /* 0x000fe200000006ff */
[----:B------:R-:W0:Y:S01]  /*48f0*/  LDC R25, c[0x0][0x638] ;  /* 0x00018e00ff197b82 */ /* 0x000e220000000800 */
[----:B------:R-:W-:-:S07]  /*4900*/  LOP3.LUT R19, RZ, R5, RZ, 0x33, !PT ;  /* 0x00000005ff137212 */ /* 0x000fce00078e33ff */
[----:B------:R-:W0:Y:S01]  /*4910*/  LDC R28, c[0x0][0x610] ;  /* 0x00018400ff1c7b82 */ /* 0x000e220000000800 */
[----:B----4-:R-:W-:Y:S05]  /*4920*/  @!P0 BRA `(.L_x_98) ;  /* 0x0000000000288947 */ /* 0x010fea0003800000 */
[----:B---3--:R-:W3:Y:S02]  /*4930*/  LDC R0, c[0x0][0x64c] ;  /* 0x00019300ff007b82 */ /* 0x008ee40000000800 */
[----:B---3--:R-:W-:-:S05]  /*4940*/  IADD3 R7, P0, R13, R0, RZ ;  /* 0x000000000d077210 */ /* 0x008fca0007f1e0ff */
        /* <DEDUP_REMOVED lines=8> */
.L_x_98:
[----:B------:R-:W4:Y:S01]  /*49d0*/  LDC R4, c[0x0][0x65c] ;  /* 0x00019700ff047b82 */ /* 0x000f220000000800 */
[----:B--23--:R-:W-:Y:S01]  /*49e0*/  SHF.R.U64 R0, R2, R21, R3 ;  /* 0x0000001502007219 */ /* 0x00cfe20000001203 */
[----:B-1----:R-:W-:Y:S01]  /*49f0*/  VIADD R3, R14, 0xffffffff ;  /* 0xffffffff0e037836 */ /* 0x002fe20000000000 */
[----:B------:R-:W-:Y:S01]  /*4a00*/  LOP3.LUT R19, R8, R19, RZ, 0xc0, !PT ;  /* 0x0000001308137212 */ /* 0x000fe200078ec0ff */
[----:B------:R-:W-:Y:S02]  /*4a10*/  IMAD.MOV R12, RZ, RZ, -R12 ;  /* 0x000000ffff0c7224 */ /* 0x000fe400078e0a0c */
[----:B------:R-:W-:Y:S01]  /*4a20*/  IMAD.MOV R2, RZ, RZ, -R0 ;  /* 0x000000ffff027224 */ /* 0x000fe200078e0a00 */
[----:B------:R-:W-:Y:S01]  /*4a30*/  LOP3.LUT R3, R10, R3, RZ, 0xc0, !PT ;  /* 0x000000030a037212 */ /* 0x000fe200078ec0ff */
[----:B------:R-:W-:Y:S02]  /*4a40*/  IMAD R19, R24, R0, R19 ;  /* 0x0000000018137224 */ /* 0x000fe400078e0213 */
[----:B0-----:R-:W-:-:S04]  /*4a50*/  IMAD R0, R2, R25, R13 ;  /* 0x0000001902007224 */ /* 0x001fc800078e020d */
[----:B------:R-:W-:Y:S01]  /*4a60*/  IMAD R2, R0, R14, R3 ;  /* 0x0000000e00027224 */ /* 0x000fe200078e0203 */
[----:B----4-:R-:W-:Y:S01]  /*4a70*/  ISETP.NE.AND P0, PT, R4, 0x1, PT ;  /* 0x000000010400780c */ /* 0x010fe20003f05270 */
[----:B------:R-:W-:-:S05]  /*4a80*/  IMAD.MOV.U32 R4, RZ, RZ, 0x1 ;  /* 0x00000001ff047424 */ /* 0x000fca00078e00ff */
[----:B------:R-:W-:-:S07]  /*4a90*/  PRMT R0, R4, 0x7610, R0 ;  /* 0x0000761004007816 */ /* 0x000fce0000000000 */
[----:B------:R-:W-:-:S04]  /*4aa0*/  @P0 IMAD R22, R15, R12, R20 ;  /* 0x0000000c0f160224 */ /* 0x000fc800078e0214 */
[----:B------:R-:W-:-:S05]  /*4ab0*/  IMAD R19, R19, R28, R22 ;  /* 0x0000001c13137224 */ /* 0x000fca00078e0216 */
[----:B------:R-:W-:Y:S02]  /*4ac0*/  SEL R22, R2, R19, !P0 ;  /* 0x0000001302167207 */ /* 0x000fe40004000000 */
[----:B------:R-:W-:Y:S01]  /*4ad0*/  SEL R19, R19, R2, !P0 ;  /* 0x0000000213137207 */ /* 0x000fe20004000000 */
[----:B------:R-:W-:-:S07]  /*4ae0*/  IMAD.MOV.U32 R2, RZ, RZ, R11 ;  /* 0x000000ffff027224 */ /* 0x000fce00078e000b */
.L_x_96:
[----:B------:R-:W-:Y:S02]  /*4af0*/  LOP3.LUT P0, RZ, R0, 0xff, RZ, 0xc0, !PT ;  /* 0x000000ff00ff7812 */ /* 0x000fe4000780c0ff */
[----:B------:R-:W-:-:S11]  /*4b00*/  LOP3.LUT R71, R71, 0x1, RZ, 0x3c, !PT ;  /* 0x0000000147477812 */ /* 0x000fd600078e3cff */
[----:B------:R-:W-:Y:S05]  /*4b10*/  @P0 BRA `(.L_x_99) ;  /* 0xffffffc800bc0947 */ /* 0x000fea000383ffff */
[----:B------:R-:W-:Y:S05]  /*4b20*/  EXIT ;  /* 0x000000000000794d */ /* 0x000fea0003800000 */
.L_x_14:
[----:B------:R-:W-:-:S08]  /*4b30*/  ISETP.NE.AND P0, PT, R0, RZ, PT ;  /* 0x000000ff0000720c */ /* 0x000fd00003f05270 */
[----:B0-----:R-:W0:-:S00]  /*4b40*/  USETMAXREG.DEALLOC.CTAPOOL 0x28 ;  /* 0x00000028000079c8 */ /* 0x001e0000080e0500 */
[----:B------:R-:W-:Y:S05]  /*4b50*/  @P0 EXIT ;  /* 0x000000000000094d */ /* 0x000fea0003800000 */
[----:B0-----:R-:W-:Y:S01]  /*4b60*/  LOP3.LUT P0, RZ, R8, 0xff, RZ, 0xc0, !PT ;  /* 0x000000ff08ff7812 */ /* 0x001fe2000780c0ff */
[----:B------:R-:W-:Y:S02]  /*4b70*/  IMAD.MOV.U32 R0, RZ, RZ, 0x1 ;  /* 0x00000001ff007424 */ /* 0x000fe400078e00ff */
[----:B------:R-:W-:-:S10]  /*4b80*/  IMAD.MOV.U32 R7, RZ, RZ, RZ ;  /* 0x000000ffff077224 */ /* 0x000fd400078e00ff */
[----:B------:R-:W-:Y:S05]  /*4b90*/  @!P0 BRA `(.L_x_100) ;  /* 0x0000000c00188947 */ /* 0x000fea0003800000 */
[----:B------:R-:W-:Y:S01]  /*4ba0*/  LOP3.LUT P0, RZ, R4, 0x1f, RZ, 0xc0, !PT ;  /* 0x0000001f04ff7812 */ /* 0x000fe2000780c0ff */
[----:B------:R-:W-:Y:S01]  /*4bb0*/  ULDC UR5, c[0x0][0x658] ;  /* 0x0001960000057ab9 */ /* 0x000fe20000000800 */
[----:B------:R-:W-:Y:S01]  /*4bc0*/  UMOV UR6, 0xffffffff ;  /* 0xffffffff00067882 */ /* 0x000fe20000000000 */
[----:B------:R-:W-:Y:S01]  /*4bd0*/  BSSY B0, `(.L_x_100) ;  /* 0x00000c2000007945 */ /* 0x000fe20003800000 */
[----:B------:R-:W-:Y:S01]  /*4be0*/  USHF.L.U32 UR6, UR6, UR5, URZ ;  /* 0x0000000506067299 */ /* 0x000fe2000800063f */
[C---:B------:R-:W-:Y:S01]  /*4bf0*/  ISETP.NE.AND P2, PT, R3.reuse, RZ, PT ;  /* 0x000000ff0300720c */ /* 0x040fe20003f45270 */
[----:B------:R-:W-:Y:S01]  /*4c00*/  IMAD.MOV.U32 R8, RZ, RZ, 0x1 ;  /* 0x00000001ff087424 */ /* 0x000fe200078e00ff */
[----:B------:R-:W-:Y:S01]  /*4c10*/  ISETP.NE.OR P0, PT, R3, RZ, !P0 ;  /* 0x000000ff0300720c */ /* 0x000fe20004705670 */
[----:B------:R-:W-:Y:S01]  /*4c20*/  IMAD.MOV.U32 R0, RZ, RZ, 0x1 ;  /* 0x00000001ff007424 */ /* 0x000fe200078e00ff */
[----:B------:R-:W-:Y:S01]  /*4c30*/  LOP3.LUT R6, R16, 0x2, RZ, 0xfc, !PT ;  /* 0x0000000210067812 */ /* 0x000fe200078efcff */
[----:B------:R-:W-:Y:S01]  /*4c40*/  IMAD.MOV.U32 R7, RZ, RZ, RZ ;  /* 0x000000ffff077224 */ /* 0x000fe200078e00ff */
[----:B------:R-:W-:Y:S01]  /*4c50*/  ULDC UR4, c[0x0][0x600] ;  /* 0x0001800000047ab9 */ /* 0x000fe20000000800 */
[----:B------:R-:W-:Y:S01]  /*4c60*/  UMOV UR7, 0x1 ;  /* 0x0000000100077882 */ /* 0x000fe20000000000 */
[----:B------:R-:W-:-:S02]  /*4c70*/  UIADD3 UR19, UR40, 0x1, URZ ;  /* 0x0000000128137890 */ /* 0x000fc4000fffe03f */
[----:B------:R-:W-:Y:S02]  /*4c80*/  UIADD3 UR15, UR4, -0x1, URZ ;  /* 0xffffffff040f7890 */ /* 0x000fe4000fffe03f */
[----:B------:R-:W-:Y:S02]  /*4c90*/  USHF.L.U32 UR17, UR7, UR5, URZ ;  /* 0x0000000507117299 */ /* 0x000fe4000800063f */
[----:B------:R-:W-:Y:S01]  /*4ca0*/  ULOP3.LUT UR16, URZ, UR6, URZ, 0x33, !UPT ;  /* 0x000000063f107292 */ /* 0x000fe2000f8e333f */
[----:B------:R-:W-:-:S11]  /*4cb0*/  ULDC.64 UR20, c[0x0][0x198] ;  /* 0x0000660000147ab9 */ /* 0x000fd60000000a00 */
.L_x_112:
[----:B------:R-:W-:-:S03]  /*4cc0*/  UMOV UR4, 0xffffffff ;  /* 0xffffffff00047882 */ /* 0x000fc60000000000 */
[----:B------:R-:W-:Y:S05]  /*4cd0*/  BRA.DIV UR4, `(.L_x_101) ;  /* 0x0000001604447947 */ /* 0x000fea000b800000 */
[----:B------:R-:W-:-:S13]  /*4ce0*/  ELECT P6, URZ, PT ;  /* 0x00000000003f782f */ /* 0x000fda00038c0000 */
.L_x_135:
[----:B------:R-:W0:Y:S01]  /*4cf0*/  LDC R3, c[0x0][0x28c] ;  /* 0x0000a300ff037b82 */ /* 0x000e220000000800 */
[----:B------:R-:W-:Y:S01]  /*4d00*/  BSSY B1, `(.L_x_102) ;  /* 0x0000035000017945 */ /* 0x000fe20003800000 */
[----:B0-----:R-:W-:-:S13]  /*4d10*/  ISETP.LT.OR P6, PT, R3, 0x1, !P6 ;  /* 0x000000010300780c */ /* 0x001fda00077c1670 */
[----:B------:R-:W-:Y:S05]  /*4d20*/  @P6 BRA `(.L_x_103) ;  /* 0x0000000000c86947 */ /* 0x000fea0003800000 */
[----:B------:R-:W-:Y:S02]  /*4d30*/  IMAD.SHL.U32 R22, R22, 0x40, RZ ;  /* 0x0000004016167824 */ /* 0x000fe400078e00ff */
[----:B------:R-:W-:Y:S02]  /*4d40*/  IMAD.SHL.U32 R19, R19, 0x40, RZ ;  /* 0x0000004013137824 */ /* 0x000fe400078e00ff */
[----:B------:R-:W-:Y:S02]  /*4d50*/  IMAD.MOV.U32 R12, RZ, RZ, RZ ;  /* 0x000000ffff0c7224 */ /* 0x000fe400078e00ff */
[----:B------:R-:W-:Y:S02]  /*4d60*/  IMAD.U32 R13, RZ, RZ, UR19 ;  /* 0x00000013ff0d7e24 */ /* 0x000fe4000f8e00ff */
[----:B------:R-:W-:Y:S02]  /*4d70*/  IMAD.MOV.U32 R3, RZ, RZ, R0 ;  /* 0x000000ffff037224 */ /* 0x000fe400078e0000 */
[----:B------:R-:W-:-:S07]  /*4d80*/  IMAD.MOV.U32 R4, RZ, RZ, R7 ;  /* 0x000000ffff047224 */ /* 0x000fce00078e0007 */
.L_x_107:
[----:B------:R-:W0:Y:S01]  /*4d90*/  S2R R10, SR_CgaCtaId ;  /* 0x00000000000a7919 */ /* 0x000e220000008800 */
[----:B------:R-:W-:Y:S01]  /*4da0*/  MOV R5, 0x400 ;  /* 0x0000040000057802 */ /* 0x000fe20000000f00 */
[----:B------:R-:W1:Y:S03]  /*4db0*/  @!P2 LDC R9, c[0x0][0x500] ;  /* 0x00014000ff09ab82 */ /* 0x000e660000000800 */
[----:B0-----:R-:W-:Y:S02]  /*4dc0*/  LEA R11, R10, R5, 0x18 ;  /* 0x000000050a0b7211 */ /* 0x001fe400078ec0ff */
[----:B------:R-:W-:-:S03]  /*4dd0*/  SHF.L.U32 R5, R3, 0x1f, RZ ;  /* 0x0000001f03057819 */ /* 0x000fc600000006ff */
[----:B------:R-:W-:-:S04]  /*4de0*/  IMAD R10, R4, 0x8, R11 ;  /* 0x00000008040a7824 */ /* 0x000fc800078e020b */
[----:B------:R-:W0:Y:S02]  /*4df0*/  SYNCS.PHASECHK.TRANS64.TRYWAIT P1, [R10+URZ+0x70], R5 ;  /* 0x000070050a0075a7 */ /* 0x000e24000802017f */
[----:B01----:R-:W-:Y:S05]  /*4e00*/  @!P1 BRA `(.L_x_104) ;  /* 0x0000001400189947 */ /* 0x003fea0003800000 */
.L_x_136:
[----:B0-----:R-:W-:Y:S01]  /*4e10*/  PRMT R5, R6, 0x9910, RZ ;  /* 0x0000991006057816 */ /* 0x001fe200000000ff */
[----:B------:R0:W-:Y:S03]  /*4e20*/  @!P2 SYNCS.ARRIVE.TRANS64 RZ, [R10+URZ], R9 ;  /* 0x000000090affa9a7 */ /* 0x0001e6000800003f */
[----:B------:R-:W-:-:S13]  /*4e30*/  ISETP.NE.AND P1, PT, R5, 0x2, PT ;  /* 0x000000020500780c */ /* 0x000fda0003f25270 */
[----:B0-----:R-:W-:Y:S05]  /*4e40*/  @P1 BRA `(.L_x_105) ;  /* 0x0000000000041947 */ /* 0x001fea0003800000 */
[----:B------:R-:W-:Y:S01]  /*4e50*/  BPT.TRAP 0x1 ;  /* 0x000000040000795c */ /* 0x000fe20000300000 */
.L_x_105:
[----:B------:R-:W-:Y:S05]  /*4e60*/  @P0 BRA `(.L_x_106) ;  /* 0x0000000000040947 */ /* 0x000fea0003800000 */
[----:B------:R-:W-:Y:S01]  /*4e70*/  BPT.TRAP 0x1 ;  /* 0x000000040000795c */ /* 0x000fe20000300000 */
.L_x_106:
[----:B------:R-:W-:Y:S01]  /*4e80*/  IMAD R11, R4, 0x2000, R11 ;  /* 0x00002000040b7824 */ /* 0x000fe200078e020b */
[----:B------:R-:W-:Y:S01]  /*4e90*/  R2UR UR9, R10 ;  /* 0x000000000a0972ca */ /* 0x000fe200000e0000 */
[----:B------:R-:W-:Y:S01]  /*4ea0*/  VIADD R13, R13, 0xffffffff ;  /* 0xffffffff0d0d7836 */ /* 0x000fe20000000000 */
[----:B------:R-:W-:Y:S01]  /*4eb0*/  UIADD3 UR4, UP0, UR20, 0xf0, URZ ;  /* 0x000000f014047890 */ /* 0x000fe2000ff1e03f */
[----:B------:R-:W-:Y:S01]  /*4ec0*/  R2UR UR10, R19 ;  /* 0x00000000130a72ca */ /* 0x000fe200000e0000 */
[----:B------:R-:W-:Y:S01]  /*4ed0*/  UIADD3 UR22, UP1, UR20, 0x1f0, URZ ;  /* 0x000001f014167890 */ /* 0x000fe2000ff3e03f */
[----:B------:R-:W-:Y:S01]  /*4ee0*/  R2UR UR8, R11 ;  /* 0x000000000b0872ca */ /* 0x000fe200000e0000 */
[----:B------:R-:W-:Y:S01]  /*4ef0*/  UIADD3.X UR5, URZ, UR21, URZ, UP0, !UPT ;  /* 0x000000153f057290 */ /* 0x000fe200087fe43f */
[----:B------:R-:W-:Y:S01]  /*4f00*/  R2UR UR11, R12 ;  /* 0x000000000c0b72ca */ /* 0x000fe200000e0000 */
[----:B------:R-:W-:Y:S01]  /*4f10*/  VIADD R4, R4, 0x1 ;  /* 0x0000000104047836 */ /* 0x000fe20000000000 */
[----:B------:R-:W-:Y:S01]  /*4f20*/  R2UR UR12, R2 ;  /* 0x00000000020c72ca */ /* 0x000fe200000e0000 */
[----:B------:R-:W-:Y:S01]  /*4f30*/  UIADD3.X UR23, URZ, UR21, URZ, UP1, !UPT ;  /* 0x000000153f177290 */ /* 0x000fe20008ffe43f */
[----:B------:R-:W-:Y:S01]  /*4f40*/  R2UR UR18, R22 ;  /* 0x00000000161272ca */ /* 0x000fe200000e0000 */
[----:B------:R-:W-:Y:S01]  /*4f50*/  UMOV UR6, 0x0 ;  /* 0x0000000000067882 */ /* 0x000fe20000000000 */
[----:B------:R-:W-:Y:S01]  /*4f60*/  ISETP.GT.AND P3, PT, R13, 0x1, PT ;  /* 0x000000010d00780c */ /* 0x000fe20003f64270 */
[----:B------:R-:W-:Y:S01]  /*4f70*/  UMOV UR7, 0x10000000 ;  /* 0x1000000000077882 */ /* 0x000fe20000000000 */
[----:B------:R-:W-:Y:S01]  /*4f80*/  ISETP.NE.AND P1, PT, R4, 0xe, PT ;  /* 0x0000000e0400780c */ /* 0x000fe20003f25270 */
[----:B------:R-:W-:-:S02]  /*4f90*/  VIADD R12, R12, 0x40 ;  /* 0x000000400c0c7836 */ /* 0x000fc40000000000 */
[----:B------:R-:W-:Y:S01]  /*4fa0*/  UIADD3 UR13, UR8, 0x200, URZ ;  /* 0x00000200080d7890 */ /* 0x000fe2000fffe03f */
[----:B------:R-:W-:Y:S01]  /*4fb0*/  SEL R10, RZ, 0x1, P1 ;  /* 0x00000001ff0a7807 */ /* 0x000fe20000800000 */
[----:B------:R-:W-:Y:S01]  /*4fc0*/  UIADD3 UR14, UR8, 0x1c200, URZ ;  /* 0x0001c200080e7890 */ /* 0x000fe2000fffe03f */
[----:B------:R-:W-:Y:S02]  /*4fd0*/  SEL R4, R4, RZ, P1 ;  /* 0x000000ff04047207 */ /* 0x000fe40000800000 */
[----:B------:R-:W-:Y:S02]  /*4fe0*/  LOP3.LUT R3, R3, R10, RZ, 0x3c, !PT ;  /* 0x0000000a03037212 */ /* 0x000fe400078e3cff */
[----:B------:R-:W-:Y:S02]  /*4ff0*/  UMOV UR8, UR13 ;  /* 0x0000000d00087c82 */ /* 0x000fe40008000000 */
[----:B------:R0:W-:Y:S02]  /*5000*/  UTMALDG.3D [UR8], [UR4], desc[UR6] ;  /* 0x00000608040075b4 */ /* 0x0001e40008011000 */
[----:B0-----:R-:W-:Y:S01]  /*5010*/  UMOV UR8, UR14 ;  /* 0x0000000e00087c82 */ /* 0x001fe20008000000 */
[----:B------:R-:W-:-:S02]  /*5020*/  UMOV UR10, UR18 ;  /* 0x00000012000a7c82 */ /* 0x000fc40008000000 */
[----:B------:R0:W-:Y:S02]  /*5030*/  UTMALDG.3D [UR8], [UR22], desc[UR6] ;  /* 0x00000608160075b4 */ /* 0x0001e40008011000 */
[----:B0-----:R-:W-:Y:S05]  /*5040*/  @P3 BRA `(.L_x_107) ;  /* 0xfffffffc00503947 */ /* 0x001fea000383ffff */
.L_x_103:
[----:B------:R-:W-:Y:S05]  /*5050*/  BSYNC B1 ;  /* 0x0000000000017941 */ /* 0x000fea0003800000 */
.L_x_102:
[----:B------:R-:W2:Y:S01]  /*5060*/  LDL.64 R10, [R1] ;  /* 0x00000000010a7983 */ /* 0x000ea20000100a00 */
[----:B------:R-:W-:Y:S01]  /*5070*/  LOP3.LUT P4, RZ, R8, 0xff, RZ, 0xc0, !PT ;  /* 0x000000ff08ff7812 */ /* 0x000fe2000788c0ff */
[----:B------:R-:W-:Y:S01]  /*5080*/  VIADD R4, R7, UR40 ;  /* 0x0000002807047c36 */ /* 0x000fe20008000000 */
[----:B------:R-:W-:Y:S01]  /*5090*/  ULDC.64 UR4, c[0x0][0x650] ;  /* 0x0001940000047ab9 */ /* 0x000fe20000000a00 */
[----:B------:R-:W-:Y:S01]  /*50a0*/  IMAD.U32 R5, RZ, RZ, UR40 ;  /* 0x00000028ff057e24 */ /* 0x000fe2000f8e00ff */
[----:B------:R-:W-:Y:S01]  /*50b0*/  UISETP.GE.U32.AND UP0, UPT, UR40, 0xe, UPT ;  /* 0x0000000e2800788c */ /* 0x000fe2000bf06070 */
[----:B------:R-:W-:Y:S01]  /*50c0*/  BSSY B1, `(.L_x_108) ;  /* 0x0000070000017945 */ /* 0x000fe20003800000 */
[----:B------:R-:W-:Y:S01]  /*50d0*/  SHF.R.U32.HI R2, RZ, 0x1, R4 ;  /* 0x00000001ff027819 */ /* 0x000fe20000011604 */
[----:B------:R-:W-:Y:S01]  /*50e0*/  IMAD.MOV.U32 R19, RZ, RZ, -0x1 ;  /* 0xffffffffff137424 */ /* 0x000fe200078e00ff */
[----:B------:R-:W-:Y:S01]  /*50f0*/  ISETP.GT.U32.AND P1, PT, R4, 0xd, PT ;  /* 0x0000000d0400780c */ /* 0x000fe20003f24070 */
[----:B------:R-:W-:Y:S01]  /*5100*/  IMAD.MOV.U32 R22, RZ, RZ, -0x1 ;  /* 0xffffffffff167424 */ /* 0x000fe200078e00ff */
[----:B------:R-:W-:-:S02]  /*5110*/  PLOP3.LUT P3, PT, PT, PT, UP0, 0x80, 0x0 ;  /* 0x000000000000781c */ /* 0x000fc40003f6f008 */
[----:B------:R-:W-:Y:S01]  /*5120*/  ISETP.LT.U32.AND P1, PT, R5, 0xe, P1 ;  /* 0x0000000e0500780c */ /* 0x000fe20000f21070 */
[----:B------:R-:W0:Y:S01]  /*5130*/  @P4 S2R R8, SR_CgaCtaId ;  /* 0x0000000000084919 */ /* 0x000e220000008800 */
[----:B------:R-:W-:-:S04]  /*5140*/  @P4 MOV R3, 0x400 ;  /* 0x0000040000034802 */ /* 0x000fc80000000f00 */
[----:B0-----:R-:W-:Y:S01]  /*5150*/  @P4 LEA R8, R8, R3, 0x18 ;  /* 0x0000000308084211 */ /* 0x001fe200078ec0ff */
[----:B------:R-:W-:-:S03]  /*5160*/  IMAD.WIDE.U32 R2, R2, -0x6db6db6d, RZ ;  /* 0x9249249302027825 */ /* 0x000fc600078e00ff */
[----:B------:R0:W-:Y:S01]  /*5170*/  @P4 SYNCS.ARRIVE.TRANS64.A1T0 RZ, [R8+URZ+0x118], RZ ;  /* 0x000118ff08ff49a7 */ /* 0x0001e2000810003f */
[----:B------:R-:W-:Y:S01]  /*5180*/  IMAD.MOV.U32 R2, RZ, RZ, -0x1 ;  /* 0xffffffffff027424 */ /* 0x000fe200078e00ff */
[----:B------:R-:W-:Y:S02]  /*5190*/  SHF.R.U32.HI R5, RZ, 0x2, R3 ;  /* 0x00000002ff057819 */ /* 0x000fe40000011603 */
[----:B------:R-:W-:-:S03]  /*51a0*/  SEL R3, RZ, 0x1, !P1 ;  /* 0x00000001ff037807 */ /* 0x000fc60004800000 */
[----:B------:R-:W-:Y:S01]  /*51b0*/  IMAD R7, R5, -0xe, R4 ;  /* 0xfffffff205077824 */ /* 0x000fe200078e0204 */
[----:B------:R-:W-:Y:S02]  /*51c0*/  LOP3.LUT R0, R0, R3, RZ, 0x3c, !PT ;  /* 0x0000000300007212 */ /* 0x000fe400078e3cff */
[----:B------:R-:W-:Y:S02]  /*51d0*/  PRMT R3, RZ, 0x7610, R3 ;  /* 0x00007610ff037816 */ /* 0x000fe40000000003 */
[----:B------:R-:W-:Y:S02]  /*51e0*/  @P3 LOP3.LUT R0, R0, 0x1, R5, 0x78, !PT ;  /* 0x0000000100003812 */ /* 0x000fe400078e7805 */
[----:B0-----:R-:W-:Y:S02]  /*51f0*/  PRMT R8, RZ, 0x7610, R8 ;  /* 0x00007610ff087816 */ /* 0x001fe40000000008 */
[----:B--2---:R-:W-:-:S04]  /*5200*/  IADD3 R18, P4, R18, R10, RZ ;  /* 0x0000000a12127210 */ /* 0x004fc80007f9e0ff */
[----:B------:R-:W-:Y:S01]  /*5210*/  ISETP.GE.U32.AND P1, PT, R18, UR4, PT ;  /* 0x0000000412007c0c */ /* 0x000fe2000bf26070 */
[----:B------:R-:W-:-:S05]  /*5220*/  IMAD.X R17, R17, 0x1, R23, P4 ;  /* 0x0000000111117824 */ /* 0x000fca00020e0617 */
[----:B------:R-:W-:-:S13]  /*5230*/  ISETP.GE.U32.AND.EX P1, PT, R17, UR5, PT, P1 ;  /* 0x0000000511007c0c */ /* 0x000fda000bf26110 */
[----:B------:R-:W-:Y:S05]  /*5240*/  @P1 BRA `(.L_x_109) ;  /* 0x00000004005c1947 */ /* 0x000fea0003800000 */
[----:B------:R-:W0:Y:S01]  /*5250*/  S2R R11, SR_CTAID.X ;  /* 0x00000000000b7919 */ /* 0x000e220000002500 */
[----:B------:R-:W-:Y:S01]  /*5260*/  ULDC.64 UR4, c[0x0][0x628] ;  /* 0x00018a0000047ab9 */ /* 0x000fe20000000a00 */
[----:B------:R-:W1:Y:S01]  /*5270*/  LDC R12, c[0x0][0x144] ;  /* 0x00005100ff0c7b82 */ /* 0x000e620000000800 */
[----:B------:R-:W-:Y:S01]  /*5280*/  ISETP.NE.U32.AND P1, PT, RZ, UR4, PT ;  /* 0x00000004ff007c0c */ /* 0x000fe2000bf25070 */
[----:B------:R-:W2:Y:S01]  /*5290*/  S2R R9, SR_CTAID.Y ;  /* 0x0000000000097919 */ /* 0x000ea20000002600 */
[----:B------:R-:W-:Y:S01]  /*52a0*/  ULDC UR6, c[0x0][0x150] ;  /* 0x0000540000067ab9 */ /* 0x000fe20000000800 */
[----:B------:R-:W-:Y:S01]  /*52b0*/  ULDC UR7, c[0x0][0x630] ;  /* 0x00018c0000077ab9 */ /* 0x000fe20000000800 */
[----:B------:R-:W-:Y:S01]  /*52c0*/  ISETP.NE.AND.EX P1, PT, RZ, UR5, PT, P1 ;  /* 0x00000005ff007c0c */ /* 0x000fe2000bf25310 */
[----:B------:R-:W-:Y:S01]  /*52d0*/  IMAD.MOV.U32 R2, RZ, RZ, R18 ;  /* 0x000000ffff027224 */ /* 0x000fe200078e0012 */
[----:B0-----:R-:W-:-:S05]  /*52e0*/  I2FP.F32.U32 R3, R11 ;  /* 0x0000000b00037245 */ /* 0x001fca0000201000 */
[----:B------:R-:W-:Y:S01]  /*52f0*/  FMUL R14, R3, UR6 ;  /* 0x00000006030e7c20 */ /* 0x000fe20008400000 */
[----:B------:R-:W-:-:S05]  /*5300*/  IMAD.MOV.U32 R3, RZ, RZ, R17 ;  /* 0x000000ffff037224 */ /* 0x000fca00078e0011 */
[----:B--2---:R-:W-:Y:S05]  /*5310*/  @!P1 BRA `(.L_x_110) ;  /* 0x0000000000289947 */ /* 0x004fea0003800000 */
[----:B------:R-:W-:Y:S02]  /*5320*/  ULDC UR6, c[0x0][0x634] ;  /* 0x00018d0000067ab9 */ /* 0x000fe40000000800 */
[----:B------:R-:W-:-:S05]  /*5330*/  IADD3 R3, P1, R18, UR6, RZ ;  /* 0x0000000612037c10 */ /* 0x000fca000ff3e0ff */
[----:B------:R-:W-:-:S04]  /*5340*/  IMAD.X R13, RZ, RZ, R17, P1 ;  /* 0x000000ffff0d7224 */ /* 0x000fc800008e0611 */
[----:B------:R-:W-:-:S04]  /*5350*/  IMAD.WIDE.U32 R4, R13, UR4, RZ ;  /* 0x000000040d047c25 */ /* 0x000fc8000f8e00ff */
[----:B------:R-:W-:-:S04]  /*5360*/  IMAD.WIDE.U32 R4, P1, R3, UR5, R4 ;  /* 0x0000000503047c25 */ /* 0x000fc8000f820004 */
[----:B------:R-:W-:-:S04]  /*5370*/  IMAD.WIDE.U32 R2, R3, UR4, RZ ;  /* 0x0000000403027c25 */ /* 0x000fc8000f8e00ff */
[----:B------:R-:W-:Y:S01]  /*5380*/  IMAD.MOV.U32 R2, RZ, RZ, R5 ;  /* 0x000000ffff027224 */ /* 0x000fe200078e0005 */
[----:B------:R-:W-:Y:S01]  /*5390*/  IADD3 RZ, P3, R3, R4, RZ ;  /* 0x0000000403ff7210 */ /* 0x000fe20007f7e0ff */
[----:B------:R-:W-:-:S04]  /*53a0*/  IMAD.X R3, RZ, RZ, RZ, P1 ;  /* 0x000000ffff037224 */ /* 0x000fc800008e06ff */
[----:B------:R-:W-:-:S08]  /*53b0*/  IMAD.WIDE.U32.X R2, R13, UR5, R2, P3 ;  /* 0x000000050d027c25 */ /* 0x000fd000098e0402 */
.L_x_110:
[--C-:B------:R-:W-:Y:S01]  /*53c0*/  SHF.R.U64 R10, R2, UR7, R3.reuse ;  /* 0x00000007020a7c19 */ /* 0x100fe20008001203 */
[----:B------:R-:W0:Y:S01]  /*53d0*/  F2I.U32.TRUNC.NTZ R14, R14 ;  /* 0x0000000e000e7305 */ /* 0x000e22000020f000 */
[----:B------:R-:W-:Y:S01]  /*53e0*/  SHF.R.U32.HI R2, RZ, UR7, R3 ;  /* 0x00000007ff027c19 */ /* 0x000fe20008011603 */
[----:B------:R-:W-:Y:S01]  /*53f0*/  ULDC.64 UR4, c[0x0][0x620] ;  /* 0x0001880000047ab9 */ /* 0x000fe20000000a00 */
[----:B------:R-:W-:Y:S01]  /*5400*/  IADD3 R5, P1, RZ, -R10, RZ ;  /* 0x8000000aff057210 */ /* 0x000fe20007f3e0ff */
[----:B------:R-:W-:Y:S01]  /*5410*/  IMAD.MOV.U32 R3, RZ, RZ, R17 ;  /* 0x000000ffff037224 */ /* 0x000fe200078e0011 */
[----:B------:R-:W-:-:S03]  /*5420*/  ULDC.64 UR6, c[0x0][0x640] ;  /* 0x0001900000067ab9 */ /* 0x000fc60000000a00 */
[----:B------:R-:W-:Y:S01]  /*5430*/  IMAD.X R2, RZ, RZ, ~R2, P1 ;  /* 0x000000ffff027224 */ /* 0x000fe200008e0e02 */
[----:B------:R-:W-:-:S03]  /*5440*/  ISETP.NE.U32.AND P1, PT, RZ, UR6, PT ;  /* 0x00000006ff007c0c */ /* 0x000fc6000bf25070 */
[----:B------:R-:W-:Y:S01]  /*5450*/  IMAD R4, R2, UR4, RZ ;  /* 0x0000000402047c24 */ /* 0x000fe2000f8e02ff */
[----:B------:R-:W-:Y:S01]  /*5460*/  ISETP.NE.AND.EX P1, PT, RZ, UR7, PT, P1 ;  /* 0x00000007ff007c0c */ /* 0x000fe2000bf25310 */
[----:B------:R-:W-:-:S04]  /*5470*/  IMAD.MOV.U32 R2, RZ, RZ, R18 ;  /* 0x000000ffff027224 */ /* 0x000fc800078e0012 */
[----:B------:R-:W-:Y:S01]  /*5480*/  IMAD.WIDE.U32 R2, R5, UR4, R2 ;  /* 0x0000000405027c25 */ /* 0x000fe2000f8e0002 */
[----:B------:R-:W-:-:S03]  /*5490*/  ULDC UR4, c[0x0][0x618] ;  /* 0x0001860000047ab9 */ /* 0x000fc60000000800 */
[----:B------:R-:W-:Y:S01]  /*54a0*/  IMAD R5, R5, UR5, R4 ;  /* 0x0000000505057c24 */ /* 0x000fe2000f8e0204 */
[----:B------:R-:W-:Y:S01]  /*54b0*/  ULDC UR5, c[0x0][0x154] ;  /* 0x0000550000057ab9 */ /* 0x000fe20000000800 */
[----:B0-----:R-:W-:Y:S02]  /*54c0*/  IMAD.MOV R4, RZ, RZ, -R14 ;  /* 0x000000ffff047224 */ /* 0x001fe400078e0a0e */
[----:B------:R-:W0:Y:S01]  /*54d0*/  LDC R14, c[0x0][0x148] ;  /* 0x00005200ff0e7b82 */ /* 0x000e220000000800 */
[----:B------:R-:W-:Y:S02]  /*54e0*/  IMAD.IADD R3, R3, 0x1, R5 ;  /* 0x0000000103037824 */ /* 0x000fe400078e0205 */
[----:B-1----:R-:W-:Y:S01]  /*54f0*/  IMAD R11, R12, R4, R11 ;  /* 0x000000040c0b7224 */ /* 0x002fe200078e020b */
[----:B------:R-:W-:Y:S02]  /*5500*/  I2FP.F32.U32 R4, R9 ;  /* 0x0000000900047245 */ /* 0x000fe40000201000 */
[----:B------:R-:W-:-:S02]  /*5510*/  SHF.R.U64 R12, R2, UR4, R3 ;  /* 0x00000004020c7c19 */ /* 0x000fc40008001203 */
[----:B------:R-:W-:Y:S01]  /*5520*/  SHF.R.U32.HI R3, RZ, UR4, R3 ;  /* 0x00000004ff037c19 */ /* 0x000fe20008011603 */
[----:B------:R-:W-:Y:S01]  /*5530*/  FMUL R4, R4, UR5 ;  /* 0x0000000504047c20 */ /* 0x000fe20008400000 */
[----:B------:R-:W-:Y:S02]  /*5540*/  ULDC UR4, c[0x0][0x608] ;  /* 0x0001820000047ab9 */ /* 0x000fe40000000800 */
[--C-:B------:R-:W-:Y:S01]  /*5550*/  SHF.R.U64 R15, R12, UR4, R3.reuse ;  /* 0x000000040c0f7c19 */ /* 0x100fe20008001203 */
[----:B------:R1:W2:Y:S01]  /*5560*/  F2I.U32.TRUNC.NTZ R20, R4 ;  /* 0x0000000400147305 */ /* 0x0002a2000020f000 */
[----:B------:R-:W-:Y:S01]  /*5570*/  SHF.R.U32.HI R2, RZ, UR4, R3 ;  /* 0x00000004ff027c19 */ /* 0x000fe20008011603 */
[----:B------:R-:W-:-:S03]  /*5580*/  ULDC UR4, c[0x0][0x658] ;  /* 0x0001960000047ab9 */ /* 0x000fc60000000800 */
[--C-:B------:R-:W-:Y:S02]  /*5590*/  SHF.R.U64 R13, R15, UR4, R2.reuse ;  /* 0x000000040f0d7c19 */ /* 0x100fe40008001202 */
[----:B------:R-:W-:-:S03]  /*55a0*/  SHF.R.U32.HI R19, RZ, UR4, R2 ;  /* 0x00000004ff137c19 */ /* 0x000fc60008011602 */
[----:B------:R-:W-:Y:S02]  /*55b0*/  IMAD.MOV.U32 R2, RZ, RZ, R13 ;  /* 0x000000ffff027224 */ /* 0x000fe400078e000d */
[----:B------:R-:W-:Y:S01]  /*55c0*/  IMAD.MOV.U32 R3, RZ, RZ, R19 ;  /* 0x000000ffff037224 */ /* 0x000fe200078e0013 */
[----:B-1----:R-:W-:Y:S06]  /*55d0*/  @!P1 BRA `(.L_x_111) ;  /* 0x0000000000289947 */ /* 0x002fec0003800000 */
        /* <DEDUP_REMOVED lines=10> */
.L_x_111:
[----:B------:R-:W1:Y:S01]  /*5680*/  LDC R4, c[0x0][0x65c] ;  /* 0x00019700ff047b82 */ /* 0x000e620000000800 */
[----:B------:R-:W-:Y:S01]  /*5690*/  ULDC UR4, c[0x0][0x648] ;  /* 0x0001920000047ab9 */ /* 0x000fe20000000800 */
[----:B------:R-:W-:Y:S01]  /*56a0*/  LOP3.LUT R15, R15, UR16, RZ, 0xc0, !PT ;  /* 0x000000100f0f7c12 */ /* 0x000fe2000f8ec0ff */
[----:B--2---:R-:W-:Y:S01]  /*56b0*/  IMAD.MOV R20, RZ, RZ, -R20 ;  /* 0x000000ffff147224 */ /* 0x004fe200078e0a14 */
[----:B------:R-:W-:Y:S01]  /*56c0*/  SHF.R.U64 R2, R2, UR4, R3 ;  /* 0x0000000402027c19 */ /* 0x000fe20008001203 */
[----:B------:R-:W-:Y:S01]  /*56d0*/  ULDC UR4, c[0x0][0x638] ;  /* 0x00018e0000047ab9 */ /* 0x000fe20000000800 */
[----:B------:R-:W-:Y:S01]  /*56e0*/  LOP3.LUT R12, R12, UR15, RZ, 0xc0, !PT ;  /* 0x0000000f0c0c7c12 */ /* 0x000fe2000f8ec0ff */
[----:B------:R-:W-:Y:S01]  /*56f0*/  ULDC UR5, c[0x0][0x610] ;  /* 0x0001840000057ab9 */ /* 0x000fe20000000800 */
[----:B------:R-:W-:Y:S01]  /*5700*/  IMAD.MOV.U32 R3, RZ, RZ, 0x1 ;  /* 0x00000001ff037424 */ /* 0x000fe200078e00ff */
[----:B-1----:R-:W-:Y:S01]  /*5710*/  ISETP.NE.AND P1, PT, R4, 0x1, PT ;  /* 0x000000010400780c */ /* 0x002fe20003f25270 */
[----:B------:R-:W-:-:S02]  /*5720*/  IMAD.MOV R4, RZ, RZ, -R2 ;  /* 0x000000ffff047224 */ /* 0x000fc400078e0a02 */
[----:B------:R-:W-:Y:S02]  /*5730*/  IMAD R2, R2, UR17, R15 ;  /* 0x0000001102027c24 */ /* 0x000fe4000f8e020f */
[----:B------:R-:W-:Y:S01]  /*5740*/  IMAD R13, R4, UR4, R13 ;  /* 0x00000004040d7c24 */ /* 0x000fe2000f8e020d */
[----:B------:R-:W-:-:S07]  /*5750*/  ULDC UR4, c[0x0][0x600] ;  /* 0x0001800000047ab9 */ /* 0x000fce0000000800 */
[----:B0-----:R-:W-:-:S04]  /*5760*/  @P1 IMAD R11, R14, R20, R9 ;  /* 0x000000140e0b1224 */ /* 0x001fc800078e0209 */
[----:B------:R-:W-:Y:S02]  /*5770*/  IMAD R11, R2, UR5, R11 ;  /* 0x00000005020b7c24 */ /* 0x000fe4000f8e020b */
[----:B------:R-:W-:-:S05]  /*5780*/  IMAD R2, R13, UR4, R12 ;  /* 0x000000040d027c24 */ /* 0x000fca000f8e020c */
[----:B------:R-:W-:Y:S02]  /*5790*/  SEL R22, R2, R11, !P1 ;  /* 0x0000000b02167207 */ /* 0x000fe40004800000 */
[----:B------:R-:W-:Y:S01]  /*57a0*/  SEL R19, R11, R2, !P1 ;  /* 0x000000020b137207 */ /* 0x000fe20004800000 */
[----:B------:R-:W-:-:S07]  /*57b0*/  IMAD.MOV.U32 R2, RZ, RZ, R10 ;  /* 0x000000ffff027224 */ /* 0x000fce00078e000a */
.L_x_109:
[----:B------:R-:W-:Y:S05]  /*57c0*/  BSYNC B1 ;  /* 0x0000000000017941 */ /* 0x000fea0003800000 */
.L_x_108:
[----:B------:R-:W-:-:S13]  /*57d0*/  LOP3.LUT P1, RZ, R3, 0xff, RZ, 0xc0, !PT ;  /* 0x000000ff03ff7812 */ /* 0x000fda000782c0ff */
[----:B------:R-:W-:Y:S05]  /*57e0*/  @P1 BRA `(.L_x_112) ;  /* 0xfffffff400341947 */ /* 0x000fea000383ffff */
[----:B------:R-:W-:Y:S05]  /*57f0*/  BSYNC B0 ;  /* 0x0000000000007941 */ /* 0x000fea0003800000 */
.L_x_100:
[----:B------:R-:W-:-:S03]  /*5800*/  UMOV UR4, 0xffffffff ;  /* 0xffffffff00047882 */ /* 0x000fc60000000000 */
[----:B------:R-:W-:Y:S05]  /*5810*/  BRA.DIV UR4, `(.L_x_113) ;  /* 0x0000000a04a87947 */ /* 0x000fea000b800000 */
[----:B------:R-:W-:-:S13]  /*5820*/  ELECT P6, URZ, PT ;  /* 0x00000000003f782f */ /* 0x000fda00038c0000 */
.L_x_139:
[----:B------:R-:W-:Y:S04]  /*5830*/  BSSY B0, `(.L_x_114) ;  /* 0x0000085000007945 */ /* 0x000fe80003800000 */
[----:B------:R-:W-:Y:S05]  /*5840*/  @!P6 BRA `(.L_x_115) ;  /* 0x00000008000ce947 */ /* 0x000fea0003800000 */
[----:B------:R-:W-:-:S04]  /*5850*/  LOP3.LUT R16, R16, 0x2, RZ, 0xfc, !PT ;  /* 0x0000000210107812 */ /* 0x000fc800078efcff */
[----:B------:R-:W-:-:S13]  /*5860*/  ISETP.NE.AND P0, PT, R16, 0x3, PT ;  /* 0x000000031000780c */ /* 0x000fda0003f05270 */
[----:B------:R-:W-:Y:S05]  /*5870*/  @!P0 BRA `(.L_x_116) ;  /* 0x0000000000048947 */ /* 0x000fea0003800000 */
[----:B------:R-:W-:Y:S01]  /*5880*/  BPT.TRAP 0x1 ;  /* 0x000000040000795c */ /* 0x000fe20000300000 */
.L_x_116:
[----:B------:R-:W0:Y:S01]  /*5890*/  S2R R3, SR_CgaCtaId ;  /* 0x0000000000037919 */ /* 0x000e220000008800 */
[----:B------:R-:W-:Y:S02]  /*58a0*/  MOV R2, 0x400 ;  /* 0x0000040000027802 */ /* 0x000fe40000000f00 */
[----:B------:R-:W-:Y:S02]  /*58b0*/  SHF.L.U32 R4, R0, 0x1f, RZ ;  /* 0x0000001f00047819 */ /* 0x000fe400000006ff */
[----:B0-----:R-:W-:-:S05]  /*58c0*/  LEA R2, R3, R2, 0x18 ;  /* 0x0000000203027211 */ /* 0x001fca00078ec0ff */
[----:B------:R-:W-:-:S04]  /*58d0*/  VIADD R2, R2, 0x70 ;  /* 0x0000007002027836 */ /* 0x000fc80000000000 */
[C---:B------:R-:W-:Y:S02]  /*58e0*/  IMAD R9, R7.reuse, 0x8, R2 ;  /* 0x0000000807097824 */ /* 0x040fe400078e0202 */
[----:B------:R-:W-:Y:S02]  /*58f0*/  VIADD R7, R7, 0x1 ;  /* 0x0000000107077836 */ /* 0x000fe40000000000 */
[----:B------:R-:W0:Y:S03]  /*5900*/  SYNCS.PHASECHK.TRANS64.TRYWAIT P0, [R9+URZ], R4 ;  /* 0x00000004090075a7 */ /* 0x000e26000800017f */
[----:B------:R-:W-:-:S04]  /*5910*/  ISETP.NE.AND P1, PT, R7, 0xe, PT ;  /* 0x0000000e0700780c */ /* 0x000fc80003f25270 */
[----:B------:R-:W-:Y:S02]  /*5920*/  SEL R3, RZ, 0x1, P1 ;  /* 0x00000001ff037807 */ /* 0x000fe40000800000 */
[----:B------:R-:W-:Y:S02]  /*5930*/  SEL R7, R7, RZ, P1 ;  /* 0x000000ff07077207 */ /* 0x000fe40000800000 */
[----:B------:R-:W-:-:S03]  /*5940*/  LOP3.LUT R6, R0, R3, RZ, 0x3c, !PT ;  /* 0x0000000300067212 */ /* 0x000fc600078e3cff */
[----:B------:R-:W-:Y:S01]  /*5950*/  IMAD R8, R7, 0x8, R2 ;  /* 0x0000000807087824 */ /* 0x000fe200078e0202 */
[----:B------:R-:W-:Y:S01]  /*5960*/  SHF.L.U32 R5, R6, 0x1f, RZ ;  /* 0x0000001f06057819 */ /* 0x000fe200000006ff */
[----:B0-----:R-:W-:Y:S06]  /*5970*/  @!P0 BRA `(.L_x_117) ;  /* 0x0000000800708947 */ /* 0x001fec0003800000 */
.L_x_140:
[----:B------:R-:W1:Y:S01]  /*5980*/  SYNCS.PHASECHK.TRANS64.TRYWAIT P0, [R8+URZ], R5 ;  /* 0x00000005080075a7 */ /* 0x000e62000800017f */
[----:B------:R-:W-:-:S05]  /*5990*/  VIADD R0, R7, 0x1 ;  /* 0x0000000107007836 */ /* 0x000fca0000000000 */
[----:B------:R-:W-:-:S04]  /*59a0*/  ISETP.NE.AND P1, PT, R0, 0xe, PT ;  /* 0x0000000e0000780c */ /* 0x000fc80003f25270 */
[----:B------:R-:W-:Y:S02]  /*59b0*/  SEL R3, RZ, 0x1, P1 ;  /* 0x00000001ff037807 */ /* 0x000fe40000800000 */
[----:B------:R-:W-:Y:S02]  /*59c0*/  SEL R7, R0, RZ, P1 ;  /* 0x000000ff00077207 */ /* 0x000fe40000800000 */
[----:B------:R-:W-:-:S03]  /*59d0*/  LOP3.LUT R6, R6, R3, RZ, 0x3c, !PT ;  /* 0x0000000306067212 */ /* 0x000fc600078e3cff */
[----:B0-----:R-:W-:Y:S01]  /*59e0*/  IMAD R9, R7, 0x8, R2 ;  /* 0x0000000807097824 */ /* 0x001fe200078e0202 */
[----:B------:R-:W-:Y:S01]  /*59f0*/  SHF.L.U32 R4, R6, 0x1f, RZ ;  /* 0x0000001f06047819 */ /* 0x000fe200000006ff */
[----:B-1----:R-:W-:Y:S06]  /*5a00*/  @!P0 BRA `(.L_x_118) ;  /* 0x0000000800608947 */ /* 0x002fec0003800000 */
.L_x_141:
        /* <DEDUP_REMOVED lines=9> */
.L_x_142:
        /* <DEDUP_REMOVED lines=9> */
.L_x_143:
        /* <DEDUP_REMOVED lines=9> */
.L_x_144:
        /* <DEDUP_REMOVED lines=9> */
.L_x_145:
        /* <DEDUP_REMOVED lines=9> */
.L_x_146:
        /* <DEDUP_REMOVED lines=9> */
.L_x_147:
        /* <DEDUP_REMOVED lines=9> */
.L_x_148:
        /* <DEDUP_REMOVED lines=9> */
.L_x_149:
        /* <DEDUP_REMOVED lines=9> */
.L_x_150:
[----:B------:R-:W1:Y:S01]  /*5f20*/  SYNCS.PHASECHK.TRANS64.TRYWAIT P0, [R8+URZ], R5 ;  /* 0x00000005080075a7 */ /* 0x000e62000800017f */
[----:B------:R-:W-:-:S05]  /*5f30*/  VIADD R0, R7, 0x1 ;  /* 0x0000000107007836 */ /* 0x000fca0000000000 */
[----:B------:R-:W-:-:S04]  /*5f40*/  ISETP.NE.AND P1, PT, R0, 0xe, PT ;  /* 0x0000000e0000780c */ /* 0x000fc80003f25270 */
[----:B------:R-:W-:Y:S02]  /*5f50*/  SEL R3, RZ, 0x1, P1 ;  /* 0x00000001ff037807 */ /* 0x000fe40000800000 */
[----:B------:R-:W-:Y:S02]  /*5f60*/  SEL R7, R0, RZ, P1 ;  /* 0x000000ff00077207 */ /* 0x000fe40000800000 */
[----:B0-----:R-:W-:-:S03]  /*5f70*/  LOP3.LUT R9, R6, R3, RZ, 0x3c, !PT ;  /* 0x0000000306097212 */ /* 0x001fc600078e3cff */
[----:B------:R-:W-:Y:S01]  /*5f80*/  IMAD R11, R7, 0x8, R2 ;  /* 0x00000008070b7824 */ /* 0x000fe200078e0202 */
[----:B------:R-:W-:Y:S01]  /*5f90*/  SHF.L.U32 R6, R9, 0x1f, RZ ;  /* 0x0000001f09067819 */ /* 0x000fe200000006ff */
[----:B-1----:R-:W-:Y:S06]  /*5fa0*/  @!P0 BRA `(.L_x_128) ;  /* 0x0000000400c08947 */ /* 0x002fec0003800000 */
.L_x_151:
[----:B------:R-:W1:Y:S01]  /*5fb0*/  SYNCS.PHASECHK.TRANS64.TRYWAIT P0, [R11+URZ], R6 ;  /* 0x000000060b0075a7 */ /* 0x000e62000800017f */
[----:B------:R-:W-:-:S05]  /*5fc0*/  VIADD R0, R7, 0x1 ;  /* 0x0000000107007836 */ /* 0x000fca0000000000 */
[----:B------:R-:W-:-:S04]  /*5fd0*/  ISETP.NE.AND P1, PT, R0, 0xe, PT ;  /* 0x0000000e0000780c */ /* 0x000fc80003f25270 */
[----:B------:R-:W-:Y:S02]  /*5fe0*/  SEL R4, RZ, 0x1, P1 ;  /* 0x00000001ff047807 */ /* 0x000fe40000800000 */
[----:B------:R-:W-:Y:S02]  /*5ff0*/  SEL R3, R0, RZ, P1 ;  /* 0x000000ff00037207 */ /* 0x000fe40000800000 */
[----:B------:R-:W-:Y:S01]  /*6000*/  LOP3.LUT R0, R9, R4, RZ, 0x3c, !PT ;  /* 0x0000000409007212 */ /* 0x000fe200078e3cff */
[----:B-1----:R-:W-:Y:S06]  /*6010*/  @!P0 BRA `(.L_x_129) ;  /* 0x0000000400b88947 */ /* 0x002fec0003800000 */
.L_x_152:
[----:B------:R-:W-:Y:S01]  /*6020*/  IMAD R3, R3, 0x8, R2 ;  /* 0x0000000803037824 */ /* 0x000fe200078e0202 */
[----:B------:R-:W-:-:S07]  /*6030*/  SHF.L.U32 R0, R0, 0x1f, RZ ;  /* 0x0000001f00007819 */ /* 0x000fce00000006ff */
.L_x_130:
[----:B--2---:R2:W3:Y:S02]  /*6040*/  SYNCS.PHASECHK.TRANS64.TRYWAIT P0, [R3+URZ], R0 ;  /* 0x00000000030075a7 */ /* 0x0044e4000800017f */
[----:B---3--:R-:W-:Y:S05]  /*6050*/  @!P0 NANOSLEEP.SYNCS 0x989680 ;  /* 0x009896800000895d */ /* 0x008fea0003900000 */
[----:B------:R-:W3:Y:S02]  /*6060*/  @!P0 SYNCS.PHASECHK.TRANS64 P0, [R3+URZ], R0 ;  /* 0x00000000030085a7 */ /* 0x000ee4000800007f */
[----:B---3--:R-:W-:Y:S05]  /*6070*/  @!P0 BRA `(.L_x_130) ;  /* 0xfffffffc00f08947 */ /* 0x008fea000383ffff */
.L_x_115:
[----:B------:R-:W-:Y:S05]  /*6080*/  BSYNC B0 ;  /* 0x0000000000007941 */ /* 0x000fea0003800000 */
.L_x_114:
[----:B------:R-:W-:Y:S05]  /*6090*/  EXIT ;  /* 0x000000000000794d */ /* 0x000fea0003800000 */
.L_x_16:
[----:B-1----:R1:W2:Y:S02]  /*60a0*/  SYNCS.PHASECHK.TRANS64.TRYWAIT P0, [R63+URZ], R0 ;  /* 0x000000003f0075a7 */ /* 0x0022a4000800017f */
[----:B--2---:R-:W-:Y:S05]  /*60b0*/  @!P0 NANOSLEEP.SYNCS 0x989680 ;  /* 0x009896800000895d */ /* 0x004fea0003900000 */
[----:B------:R-:W2:Y:S02]  /*60c0*/  @!P0 SYNCS.PHASECHK.TRANS64 P0, [R63+URZ], R0 ;  /* 0x000000003f0085a7 */ /* 0x000ea4000800007f */
[----:B--2---:R-:W-:Y:S05]  /*60d0*/  @!P0 BRA `(.L_x_16) ;  /* 0xfffffffc00f08947 */ /* 0x004fea000383ffff */
[----:B------:R-:W-:Y:S05]  /*60e0*/  BRA `(.L_x_131) ;  /* 0xffffffb4005c7947 */ /* 0x000fea000383ffff */
.L_x_21:
[----:B--2---:R2:W3:Y:S02]  /*60f0*/  SYNCS.PHASECHK.TRANS64.TRYWAIT P1, [R3+URZ], R0 ;  /* 0x00000000030075a7 */ /* 0x0044e4000802017f */
[----:B---3--:R-:W-:Y:S05]  /*6100*/  @!P1 NANOSLEEP.SYNCS 0x989680 ;  /* 0x009896800000995d */ /* 0x008fea0003900000 */
[----:B------:R-:W3:Y:S02]  /*6110*/  @!P1 SYNCS.PHASECHK.TRANS64 P1, [R3+URZ], R0 ;  /* 0x00000000030095a7 */ /* 0x000ee4000802007f */
[----:B---3--:R-:W-:Y:S05]  /*6120*/  @!P1 BRA `(.L_x_21) ;  /* 0xfffffffc00f09947 */ /* 0x008fea000383ffff */
[----:B------:R-:W-:Y:S05]  /*6130*/  BRA `(.L_x_20) ;  /* 0xffffffb400c07947 */ /* 0x000fea000383ffff */
.L_x_26:
[----:B--2---:R-:W-:-:S04]  /*6140*/  IMAD.U32 R4, RZ, RZ, UR4 ;  /* 0x00000004ff047e24 */ /* 0x004fc8000f8e00ff */
[----:B------:R2:W3:Y:S03]  /*6150*/  SYNCS.PHASECHK.TRANS64.TRYWAIT P1, [R4+URZ], R3 ;  /* 0x00000003040075a7 */ /* 0x0004e6000802017f */
[----:B---3--:R-:W-:Y:S05]  /*6160*/  @!P1 NANOSLEEP.SYNCS 0x989680 ;  /* 0x009896800000995d */ /* 0x008fea0003900000 */
[----:B------:R-:W3:Y:S02]  /*6170*/  @!P1 SYNCS.PHASECHK.TRANS64 P1, [R4+URZ], R3 ;  /* 0x00000003040095a7 */ /* 0x000ee4000802007f */
[----:B---3--:R-:W-:Y:S05]  /*6180*/  @!P1 BRA `(.L_x_26) ;  /* 0xfffffffc00ec9947 */ /* 0x008fea000383ffff */
[----:B------:R-:W-:Y:S05]  /*6190*/  BRA `(.L_x_25) ;  /* 0xffffffb800787947 */ /* 0x000fea000383ffff */
.L_x_32:
[----:B---3--:R3:W4:Y:S02]  /*61a0*/  SYNCS.PHASECHK.TRANS64.TRYWAIT P0, [R63+URZ+0x10], R0 ;  /* 0x000010003f0075a7 */ /* 0x008724000800017f */
[----:B----4-:R-:W-:Y:S05]  /*61b0*/  @!P0 NANOSLEEP.SYNCS 0x989680 ;  /* 0x009896800000895d */ /* 0x010fea0003900000 */
[----:B------:R-:W4:Y:S02]  /*61c0*/  @!P0 SYNCS.PHASECHK.TRANS64 P0, [R63+URZ+0x10], R0 ;  /* 0x000010003f0085a7 */ /* 0x000f24000800007f */
[----:B----4-:R-:W-:Y:S05]  /*61d0*/  @!P0 BRA `(.L_x_32) ;  /* 0xfffffffc00f08947 */ /* 0x010fea000383ffff */
[----:B------:R-:W-:Y:S05]  /*61e0*/  BRA `(.L_x_132) ;  /* 0xffffffbc00b87947 */ /* 0x000fea000383ffff */
.L_x_101:
[----:B------:R-:W-:Y:S01]  /*61f0*/  BSSY B1, `(.L_x_133) ;  /* 0x0000006000017945 */ /* 0x000fe20003800000 */
[----:B------:R-:W-:-:S07]  /*6200*/  IMAD.MOV.U32 R15, RZ, RZ, -0x1 ;  /* 0xffffffffff0f7424 */ /* 0x000fce00078e00ff */
[----:B-----5:R-:W-:Y:S05]  /*6210*/  WARPSYNC.COLLECTIVE R15, `(.L_x_134) ;  /* 0x000000000f0c7348 */ /* 0x020fea0003c00000 */
[----:B------:R-:W-:Y:S02]  /*6220*/  ELECT P6, UR62, PT ;  /* 0x00000000003e782f */ /* 0x000fe400038c0000 */
[----:B------:R-:W-:Y:S01]  /*6230*/  MOV R14, UR62 ;  /* 0x0000003e000e7c02 */ /* 0x000fe20008000f00 */
[----:B-----5:R-:W-:Y:S10]  /*6240*/  ENDCOLLECTIVE ;  /* 0x000000000000791b */ /* 0x020ff40003800000 */
.L_x_134:
[----:B------:R-:W-:Y:S05]  /*6250*/  BSYNC B1 ;  /* 0x0000000000017941 */ /* 0x000fea0003800000 */
.L_x_133:
[----:B------:R-:W-:Y:S05]  /*6260*/  BRA `(.L_x_135) ;  /* 0xffffffe800a07947 */ /* 0x000fea000383ffff */
.L_x_104:
[----:B0-----:R0:W1:Y:S02]  /*6270*/  SYNCS.PHASECHK.TRANS64.TRYWAIT P1, [R10+URZ+0x70], R5 ;  /* 0x000070050a0075a7 */ /* 0x001064000802017f */
[----:B-1----:R-:W-:Y:S05]  /*6280*/  @!P1 NANOSLEEP.SYNCS 0x989680 ;  /* 0x009896800000995d */ /* 0x002fea0003900000 */
[----:B------:R-:W1:Y:S02]  /*6290*/  @!P1 SYNCS.PHASECHK.TRANS64 P1, [R10+URZ+0x70], R5 ;  /* 0x000070050a0095a7 */ /* 0x000e64000802007f */
[----:B-1----:R-:W-:Y:S05]  /*62a0*/  @!P1 BRA `(.L_x_104) ;  /* 0xfffffffc00f09947 */ /* 0x002fea000383ffff */
[----:B------:R-:W-:Y:S05]  /*62b0*/  BRA `(.L_x_136) ;  /* 0xffffffe800d47947 */ /* 0x000fea000383ffff */
.L_x_113:
[----:B------:R-:W-:Y:S01]  /*62c0*/  BSSY B0, `(.L_x_137) ;  /* 0x0000006000007945 */ /* 0x000fe20003800000 */
[----:B------:R-:W-:-:S07]  /*62d0*/  IMAD.MOV.U32 R15, RZ, RZ, -0x1 ;  /* 0xffffffffff0f7424 */ /* 0x000fce00078e00ff */
[----:B-----5:R-:W-:Y:S05]  /*62e0*/  WARPSYNC.COLLECTIVE R15, `(.L_x_138) ;  /* 0x000000000f0c7348 */ /* 0x020fea0003c00000 */
[----:B------:R-:W-:Y:S02]  /*62f0*/  ELECT P6, UR62, PT ;  /* 0x00000000003e782f */ /* 0x000fe400038c0000 */
[----:B------:R-:W-:Y:S01]  /*6300*/  MOV R14, UR62 ;  /* 0x0000003e000e7c02 */ /* 0x000fe20008000f00 */
[----:B-----5:R-:W-:Y:S10]  /*6310*/  ENDCOLLECTIVE ;  /* 0x000000000000791b */ /* 0x020ff40003800000 */
.L_x_138:
[----:B------:R-:W-:Y:S05]  /*6320*/  BSYNC B0 ;  /* 0x0000000000007941 */ /* 0x000fea0003800000 */
.L_x_137:
[----:B------:R-:W-:Y:S05]  /*6330*/  BRA `(.L_x_139) ;  /* 0xfffffff4003c7947 */ /* 0x000fea000383ffff */
.L_x_117:
[----:B0-----:R0:W1:Y:S02]  /*6340*/  SYNCS.PHASECHK.TRANS64.TRYWAIT P0, [R9+URZ], R4 ;  /* 0x00000004090075a7 */ /* 0x001064000800017f */
[----:B-1----:R-:W-:Y:S05]  /*6350*/  @!P0 NANOSLEEP.SYNCS 0x989680 ;  /* 0x009896800000895d */ /* 0x002fea0003900000 */
[----:B------:R-:W1:Y:S02]  /*6360*/  @!P0 SYNCS.PHASECHK.TRANS64 P0, [R9+URZ], R4 ;  /* 0x00000004090085a7 */ /* 0x000e64000800007f */
[----:B-1----:R-:W-:Y:S05]  /*6370*/  @!P0 BRA `(.L_x_117) ;  /* 0xfffffffc00f08947 */ /* 0x002fea000383ffff */
[----:B------:R-:W-:Y:S05]  /*6380*/  BRA `(.L_x_140) ;  /* 0xfffffff4007c7947 */ /* 0x000fea000383ffff */
.L_x_118:
[----:B0-----:R0:W1:Y:S02]  /*6390*/  SYNCS.PHASECHK.TRANS64.TRYWAIT P0, [R8+URZ], R5 ;  /* 0x00000005080075a7 */ /* 0x001064000800017f */
[----:B-1----:R-:W-:Y:S05]  /*63a0*/  @!P0 NANOSLEEP.SYNCS 0x989680 ;  /* 0x009896800000895d */ /* 0x002fea0003900000 */
[----:B------:R-:W1:Y:S02]  /*63b0*/  @!P0 SYNCS.PHASECHK.TRANS64 P0, [R8+URZ], R5 ;  /* 0x00000005080085a7 */ /* 0x000e64000800007f */
[----:B-1----:R-:W-:Y:S05]  /*63c0*/  @!P0 BRA `(.L_x_118) ;  /* 0xfffffffc00f08947 */ /* 0x002fea000383ffff */
[----:B------:R-:W-:Y:S05]  /*63d0*/  BRA `(.L_x_141) ;  /* 0xfffffff4008c7947 */ /* 0x000fea000383ffff */
.L_x_119:
[----:B0-----:R0:W1:Y:S02]  /*63e0*/  SYNCS.PHASECHK.TRANS64.TRYWAIT P0, [R9+URZ], R4 ;  /* 0x00000004090075a7 */ /* 0x001064000800017f */
[----:B-1----:R-:W-:Y:S05]  /*63f0*/  @!P0 NANOSLEEP.SYNCS 0x989680 ;  /* 0x009896800000895d */ /* 0x002fea0003900000 */
[----:B------:R-:W1:Y:S02]  /*6400*/  @!P0 SYNCS.PHASECHK.TRANS64 P0, [R9+URZ], R4 ;  /* 0x00000004090085a7 */ /* 0x000e64000800007f */
[----:B-1----:R-:W-:Y:S05]  /*6410*/  @!P0 BRA `(.L_x_119) ;  /* 0xfffffffc00f08947 */ /* 0x002fea000383ffff */
[----:B------:R-:W-:Y:S05]  /*6420*/  BRA `(.L_x_142) ;  /* 0xfffffff4009c7947 */ /* 0x000fea000383ffff */
.L_x_120:
[----:B0-----:R0:W1:Y:S02]  /*6430*/  SYNCS.PHASECHK.TRANS64.TRYWAIT P0, [R8+URZ], R5 ;  /* 0x00000005080075a7 */ /* 0x001064000800017f */
[----:B-1----:R-:W-:Y:S05]  /*6440*/  @!P0 NANOSLEEP.SYNCS 0x989680 ;  /* 0x009896800000895d */ /* 0x002fea0003900000 */
[----:B------:R-:W1:Y:S02]  /*6450*/  @!P0 SYNCS.PHASECHK.TRANS64 P0, [R8+URZ], R5 ;  /* 0x00000005080085a7 */ /* 0x000e64000800007f */
[----:B-1----:R-:W-:Y:S05]  /*6460*/  @!P0 BRA `(.L_x_120) ;  /* 0xfffffffc00f08947 */ /* 0x002fea000383ffff */
[----:B------:R-:W-:Y:S05]  /*6470*/  BRA `(.L_x_143) ;  /* 0xfffffff400ac7947 */ /* 0x000fea000383ffff */
.L_x_121:
[----:B0-----:R0:W1:Y:S02]  /*6480*/  SYNCS.PHASECHK.TRANS64.TRYWAIT P0, [R9+URZ], R4 ;  /* 0x00000004090075a7 */ /* 0x001064000800017f */
[----:B-1----:R-:W-:Y:S05]  /*6490*/  @!P0 NANOSLEEP.SYNCS 0x989680 ;  /* 0x009896800000895d */ /* 0x002fea0003900000 */
[----:B------:R-:W1:Y:S02]  /*64a0*/  @!P0 SYNCS.PHASECHK.TRANS64 P0, [R9+URZ], R4 ;  /* 0x00000004090085a7 */ /* 0x000e64000800007f */
[----:B-1----:R-:W-:Y:S05]  /*64b0*/  @!P0 BRA `(.L_x_121) ;  /* 0xfffffffc00f08947 */ /* 0x002fea000383ffff */
[----:B------:R-:W-:Y:S05]  /*64c0*/  BRA `(.L_x_144) ;  /* 0xfffffff400bc7947 */ /* 0x000fea000383ffff */
.L_x_122:
[----:B0-----:R0:W1:Y:S02]  /*64d0*/  SYNCS.PHASECHK.TRANS64.TRYWAIT P0, [R8+URZ], R5 ;  /* 0x00000005080075a7 */ /* 0x001064000800017f */
[----:B-1----:R-:W-:Y:S05]  /*64e0*/  @!P0 NANOSLEEP.SYNCS 0x989680 ;  /* 0x009896800000895d */ /* 0x002fea0003900000 */
[----:B------:R-:W1:Y:S02]  /*64f0*/  @!P0 SYNCS.PHASECHK.TRANS64 P0, [R8+URZ], R5 ;  /* 0x00000005080085a7 */ /* 0x000e64000800007f */
[----:B-1----:R-:W-:Y:S05]  /*6500*/  @!P0 BRA `(.L_x_122) ;  /* 0xfffffffc00f08947 */ /* 0x002fea000383ffff */
[----:B------:R-:W-:Y:S05]  /*6510*/  BRA `(.L_x_145) ;  /* 0xfffffff400cc7947 */ /* 0x000fea000383ffff */
.L_x_123:
[----:B0-----:R0:W1:Y:S02]  /*6520*/  SYNCS.PHASECHK.TRANS64.TRYWAIT P0, [R9+URZ], R4 ;  /* 0x00000004090075a7 */ /* 0x001064000800017f */
[----:B-1----:R-:W-:Y:S05]  /*6530*/  @!P0 NANOSLEEP.SYNCS 0x989680 ;  /* 0x009896800000895d */ /* 0x002fea0003900000 */
[----:B------:R-:W1:Y:S02]  /*6540*/  @!P0 SYNCS.PHASECHK.TRANS64 P0, [R9+URZ], R4 ;  /* 0x00000004090085a7 */ /* 0x000e64000800007f */
[----:B-1----:R-:W-:Y:S05]  /*6550*/  @!P0 BRA `(.L_x_123) ;  /* 0xfffffffc00f08947 */ /* 0x002fea000383ffff */
[----:B------:R-:W-:Y:S05]  /*6560*/  BRA `(.L_x_146) ;  /* 0xfffffff400dc7947 */ /* 0x000fea000383ffff */
.L_x_124:
[----:B0-----:R0:W1:Y:S02]  /*6570*/  SYNCS.PHASECHK.TRANS64.TRYWAIT P0, [R8+URZ], R5 ;  /* 0x00000005080075a7 */ /* 0x001064000800017f */
[----:B-1----:R-:W-:Y:S05]  /*6580*/  @!P0 NANOSLEEP.SYNCS 0x989680 ;  /* 0x009896800000895d */ /* 0x002fea0003900000 */
[----:B------:R-:W1:Y:S02]  /*6590*/  @!P0 SYNCS.PHASECHK.TRANS64 P0, [R8+URZ], R5 ;  /* 0x00000005080085a7 */ /* 0x000e64000800007f */
[----:B-1----:R-:W-:Y:S05]  /*65a0*/  @!P0 BRA `(.L_x_124) ;  /* 0xfffffffc00f08947 */ /* 0x002fea000383ffff */
[----:B------:R-:W-:Y:S05]  /*65b0*/  BRA `(.L_x_147) ;  /* 0xfffffff400ec7947 */ /* 0x000fea000383ffff */
.L_x_125:
[----:B0-----:R0:W1:Y:S02]  /*65c0*/  SYNCS.PHASECHK.TRANS64.TRYWAIT P0, [R9+URZ], R4 ;  /* 0x00000004090075a7 */ /* 0x001064000800017f */
[----:B-1----:R-:W-:Y:S05]  /*65d0*/  @!P0 NANOSLEEP.SYNCS 0x989680 ;  /* 0x009896800000895d */ /* 0x002fea0003900000 */
[----:B------:R-:W1:Y:S02]  /*65e0*/  @!P0 SYNCS.PHASECHK.TRANS64 P0, [R9+URZ], R4 ;  /* 0x00000004090085a7 */ /* 0x000e64000800007f */
[----:B-1----:R-:W-:Y:S05]  /*65f0*/  @!P0 BRA `(.L_x_125) ;  /* 0xfffffffc00f08947 */ /* 0x002fea000383ffff */
[----:B------:R-:W-:Y:S05]  /*6600*/  BRA `(.L_x_148) ;  /* 0xfffffff400fc7947 */ /* 0x000fea000383ffff */
.L_x_126:
[----:B0-----:R0:W1:Y:S02]  /*6610*/  SYNCS.PHASECHK.TRANS64.TRYWAIT P0, [R8+URZ], R5 ;  /* 0x00000005080075a7 */ /* 0x001064000800017f */
[----:B-1----:R-:W-:Y:S05]  /*6620*/  @!P0 NANOSLEEP.SYNCS 0x989680 ;  /* 0x009896800000895d */ /* 0x002fea0003900000 */
[----:B------:R-:W1:Y:S02]  /*6630*/  @!P0 SYNCS.PHASECHK.TRANS64 P0, [R8+URZ], R5 ;  /* 0x00000005080085a7 */ /* 0x000e64000800007f */
[----:B-1----:R-:W-:Y:S05]  /*6640*/  @!P0 BRA `(.L_x_126) ;  /* 0xfffffffc00f08947 */ /* 0x002fea000383ffff */
[----:B------:R-:W-:Y:S05]  /*6650*/  BRA `(.L_x_149) ;  /* 0xfffffff8000c7947 */ /* 0x000fea000383ffff */
.L_x_127:
[----:B0-----:R0:W1:Y:S02]  /*6660*/  SYNCS.PHASECHK.TRANS64.TRYWAIT P0, [R9+URZ], R4 ;  /* 0x00000004090075a7 */ /* 0x001064000800017f */
[----:B-1----:R-:W-:Y:S05]  /*6670*/  @!P0 NANOSLEEP.SYNCS 0x989680 ;  /* 0x009896800000895d */ /* 0x002fea0003900000 */
[----:B------:R-:W1:Y:S02]  /*6680*/  @!P0 SYNCS.PHASECHK.TRANS64 P0, [R9+URZ], R4 ;  /* 0x00000004090085a7 */ /* 0x000e64000800007f */
[----:B-1----:R-:W-:Y:S05]  /*6690*/  @!P0 BRA `(.L_x_127) ;  /* 0xfffffffc00f08947 */ /* 0x002fea000383ffff */
[----:B------:R-:W-:Y:S05]  /*66a0*/  BRA `(.L_x_150) ;  /* 0xfffffff8001c7947 */ /* 0x000fea000383ffff */
.L_x_128:
[----:B0-----:R0:W1:Y:S02]  /*66b0*/  SYNCS.PHASECHK.TRANS64.TRYWAIT P0, [R8+URZ], R5 ;  /* 0x00000005080075a7 */ /* 0x001064000800017f */
[----:B-1----:R-:W-:Y:S05]  /*66c0*/  @!P0 NANOSLEEP.SYNCS 0x989680 ;  /* 0x009896800000895d */ /* 0x002fea0003900000 */
[----:B------:R-:W1:Y:S02]  /*66d0*/  @!P0 SYNCS.PHASECHK.TRANS64 P0, [R8+URZ], R5 ;  /* 0x00000005080085a7 */ /* 0x000e64000800007f */
[----:B-1----:R-:W-:Y:S05]  /*66e0*/  @!P0 BRA `(.L_x_128) ;  /* 0xfffffffc00f08947 */ /* 0x002fea000383ffff */
[----:B------:R-:W-:Y:S05]  /*66f0*/  BRA `(.L_x_151) ;  /* 0xfffffff8002c7947 */ /* 0x000fea000383ffff */
.L_x_129:
[----:B-1----:R1:W2:Y:S02]  /*6700*/  SYNCS.PHASECHK.TRANS64.TRYWAIT P0, [R11+URZ], R6 ;  /* 0x000000060b0075a7 */ /* 0x0022a4000800017f */
[----:B--2---:R-:W-:Y:S05]  /*6710*/  @!P0 NANOSLEEP.SYNCS 0x989680 ;  /* 0x009896800000895d */ /* 0x004fea0003900000 */
[----:B------:R-:W2:Y:S02]  /*6720*/  @!P0 SYNCS.PHASECHK.TRANS64 P0, [R11+URZ], R6 ;  /* 0x000000060b0085a7 */ /* 0x000ea4000800007f */
[----:B--2---:R-:W-:Y:S05]  /*6730*/  @!P0 BRA `(.L_x_129) ;  /* 0xfffffffc00f08947 */ /* 0x004fea000383ffff */
[----:B------:R-:W-:Y:S05]  /*6740*/  BRA `(.L_x_152) ;  /* 0xfffffff800347947 */ /* 0x000fea000383ffff */
.L_x_153:
[----:B------:R-:W-:-:S00]  /*6750*/  BRA `(.L_x_153) ;  /* 0xfffffffc00fc7947 */ /* 0x000fc0000383ffff */
[----:B------:R-:W-:-:S00]  /*6760*/  NOP ;  /* 0x0000000000007918 */ /* 0x000fc00000000000 */
        /* <DEDUP_REMOVED lines=9> */
.L_x_154:


//--------------------- .nv.global.init           --------------------------
	.section	.nv.global.init,"aw",@progbits
.nv.global.init:
	.type		$str$22,@object
	.size		$str$22,($str$23 - $str$22)
$str$22:
        /*0000*/ 	.byte	0x6b, 0x5f, 0x74, 0x69, 0x6c, 0x65, 0x5f, 0x63, 0x6f, 0x75, 0x6e, 0x74, 0x20, 0x3e, 0x3d, 0x20
        /*0010*/ 	.byte	0x31, 0x00
	.type		$str$23,@object
	.size		$str$23,(__unnamed_1 - $str$23)
$str$23:
        /*0012*/ 	.byte	0x2f, 0x74, 0x6d, 0x70, 0x2f, 0x63, 0x75, 0x74, 0x6c, 0x61, 0x73, 0x73, 0x5f, 0x73, 0x77, 0x65
        /*0022*/ 	.byte	0x65, 0x70, 0x5f, 0x73, 0x72, 0x63, 0x2f, 0x69, 0x6e, 0x63, 0x6c, 0x75, 0x64, 0x65, 0x2f, 0x63
        /*0032*/ 	.byte	0x75, 0x74, 0x6c, 0x61, 0x73, 0x73, 0x2f, 0x67, 0x65, 0x6d, 0x6d, 0x2f, 0x63, 0x6f, 0x6c, 0x6c
        /*0042*/ 	.byte	0x65, 0x63, 0x74, 0x69, 0x76, 0x65, 0x2f, 0x73, 0x6d, 0x39, 0x30, 0x5f, 0x6d, 0x6d, 0x61, 0x5f
        /*0052*/ 	.byte	0x74, 0x6d, 0x61, 0x5f, 0x67, 0x6d, 0x6d, 0x61, 0x5f, 0x73, 0x73, 0x5f, 0x77, 0x61, 0x72, 0x70
        /*0062*/ 	.byte	0x73, 0x70, 0x65, 0x63, 0x69, 0x61, 0x6c, 0x69, 0x7a, 0x65, 0x64, 0x2e, 0x68, 0x70, 0x70, 0x00
	.type		__unnamed_1,@object
	.size		__unnamed_1,(.L_0 - __unnamed_1)
__unnamed_1:
        /*0072*/ 	.byte	0x76, 0x6f, 0x69, 0x64, 0x20, 0x63, 0x75, 0x74, 0x6c, 0x61, 0x73, 0x73, 0x3a, 0x3a, 0x67, 0x65
        /* <DEDUP_REMOVED lines=179> */
        /*0bb2*/ 	.byte	0x6e, 0x74, 0x69, 0x74, 0x79, 0x5d, 0x00
.L_0:


//--------------------- .nv.shared._ZN7cutlass13device_kernelINS_4gemm6kernel13GemmUniversalIN4cute5tupleIJiiiiEEENS1_10collective13CollectiveMmaINS1_34MainloopSm90TmaGmmaWarpSpecializedILi14ENS5_IJNS4_1CILi1EEESB_SB_EEENS1_32KernelTmaWarpSpecializedPingpongEEENS5_IJNSA_ILi64EEESF_SF_EEENS_6half_tENS5_IJSB_llEEESH_SI_NS4_8TiledMMAINS4_8MMA_AtomIJNS4_4SM904GMMA25MMA_64x64x16_F32F16F16_SSILNSM_5MajorE1ELSO_1ELNSM_7ScaleInE1ELSP_1EEEEEENS4_6LayoutISC_NS5_IJNSA_ILi0EEEST_ST_EEEEENS5_IJNS4_10UnderscoreESW_SW_EEEEENS4_13SM90_TMA_LOADENS4_14ComposedLayoutINS4_7SwizzleILi3ELi4ELi3EEENS4_18smem_ptr_flag_bitsILi16EEENSS_INS5_IJSF_NSA_ILi8EEEEEENS5_IJSB_SF_EEEEEEEvNS4_8identityESZ_S19_vS1A_EENS_8epilogue10collective6detail29Sm90TmaWarpSpecializedAdapterINS1D_15DefaultEpilogueISH_NS5_IJlSB_lEEES1H_NS1C_6thread17LinearCombinationISH_Li1EffLNS1I_9ScaleType4KindE0ELNS_15FloatRoundStyleE2ESH_EENS1_15EpilogueDefaultEEEEEvvEEEEvNT_6ParamsE --------------------------
	.section	.nv.shared._ZN7cutlass13device_kernelINS_4gemm6kernel13GemmUniversalIN4cute5tupleIJiiiiEEENS1_10collective13CollectiveMmaINS1_34MainloopSm90TmaGmmaWarpSpecializedILi14ENS5_IJNS4_1CILi1EEESB_SB_EEENS1_32KernelTmaWarpSpecializedPingpongEEENS5_IJNSA_ILi64EEESF_SF_EEENS_6half_tENS5_IJSB_llEEESH_SI_NS4_8TiledMMAINS4_8MMA_AtomIJNS4_4SM904GMMA25MMA_64x64x16_F32F16F16_SSILNSM_5MajorE1ELSO_1ELNSM_7ScaleInE1ELSP_1EEEEEENS4_6LayoutISC_NS5_IJNSA_ILi0EEEST_ST_EEEEENS5_IJNS4_10UnderscoreESW_SW_EEEEENS4_13SM90_TMA_LOADENS4_14ComposedLayoutINS4_7SwizzleILi3ELi4ELi3EEENS4_18smem_ptr_flag_bitsILi16EEENSS_INS5_IJSF_NSA_ILi8EEEEEENS5_IJSB_SF_EEEEEEEvNS4_8identityESZ_S19_vS1A_EENS_8epilogue10collective6detail29Sm90TmaWarpSpecializedAdapterINS1D_15DefaultEpilogueISH_NS5_IJlSB_lEEES1H_NS1C_6thread17LinearCombinationISH_Li1EffLNS1I_9ScaleType4KindE0ELNS_15FloatRoundStyleE2ESH_EENS1_15EpilogueDefaultEEEEEvvEEEEvNT_6ParamsE,"aw",@nobits
	.sectionflags	@""
	.align	16
	.zero		1024


//--------------------- .nv.shared.reserved.0     --------------------------
	.section	.nv.shared.reserved.0,"aw",@nobits
	.weak		__nv_reservedSMEM_offset_0_alias
	.size		__nv_reservedSMEM_offset_0_alias, 0, 0
	.other		__nv_reservedSMEM_offset_0_alias,@"STO_CUDA_RESERVED_SHARED STV_DEFAULT"
__nv_reservedSMEM_offset_0_alias:
	.zero		0


//--------------------- .nv.global                --------------------------
	.section	.nv.global,"aw",@nobits
.nv.global:
	.type		_ZN39_INTERNAL_f49322bb_4_k_cu_87f58581_26154cute1_E,@object
	.size		_ZN39_INTERNAL_f49322bb_4_k_cu_87f58581_26154cute1_E,(_ZN39_INTERNAL_f49322bb_4_k_cu_87f58581_26154cuda3std3__45__cpo6cbeginE - _ZN39_INTERNAL_f49322bb_4_k_cu_87f58581_26154cute1_E)
_ZN39_INTERNAL_f49322bb_4_k_cu_87f58581_26154cute1_E:
	.zero		1
	.type		_ZN39_INTERNAL_f49322bb_4_k_cu_87f58581_26154cuda3std3__45__cpo6cbeginE,@object
	.size		_ZN39_INTERNAL_f49322bb_4_k_cu_87f58581_26154cuda3std3__45__cpo6cbeginE,(_ZN39_INTERNAL_f49322bb_4_k_cu_87f58581_26154cuda3std3__48in_placeE - _ZN39_INTERNAL_f49322bb_4_k_cu_87f58581_26154cuda3std3__45__cpo6cbeginE)
_ZN39_INTERNAL_f49322bb_4_k_cu_87f58581_26154cuda3std3__45__cpo6cbeginE:
	.zero		1
	.type		_ZN39_INTERNAL_f49322bb_4_k_cu_87f58581_26154cuda3std3__48in_placeE,@object
	.size		_ZN39_INTERNAL_f49322bb_4_k_cu_87f58581_26154cuda3std3__48in_placeE,(_ZN39_INTERNAL_f49322bb_4_k_cu_87f58581_26154cuda3std6ranges3__45__cpo9iter_moveE - _ZN39_INTERNAL_f49322bb_4_k_cu_87f58581_26154cuda3std3__48in_placeE)
_ZN39_INTERNAL_f49322bb_4_k_cu_87f58581_26154cuda3std3__48in_placeE:
	.zero		1
	.type		_ZN39_INTERNAL_f49322bb_4_k_cu_87f58581_26154cuda3std6ranges3__45__cpo9iter_moveE,@object
	.size		_ZN39_INTERNAL_f49322bb_4_k_cu_87f58581_26154cuda3std6ranges3__45__cpo9iter_moveE,(_ZN39_INTERNAL_f49322bb_4_k_cu_87f58581_26154cuda3std3__45__cpo5beginE - _ZN39_INTERNAL_f49322bb_4_k_cu_87f58581_26154cuda3std6ranges3__45__cpo9iter_moveE)
_ZN39_INTERNAL_f49322bb_4_k_cu_87f58581_26154cuda3std6ranges3__45__cpo9iter_moveE:
	.zero		1
	.type		_ZN39_INTERNAL_f49322bb_4_k_cu_87f58581_26154cuda3std3__45__cpo5beginE,@object
	.size		_ZN39_INTERNAL_f49322bb_4_k_cu_87f58581_26154cuda3std3__45__cpo5beginE,(_ZN39_INTERNAL_f49322bb_4_k_cu_87f58581_26154cuda3std3__441_GLOBAL__N__f49322bb_4_k_cu_87f58581_26156ignoreE - _ZN39_INTERNAL_f49322bb_4_k_cu_87f58581_26154cuda3std3__45__cpo5beginE)
_ZN39_INTERNAL_f49322bb_4_k_cu_87f58581_26154cuda3std3__45__cpo5beginE:
	.zero		1
	.type		_ZN39_INTERNAL_f49322bb_4_k_cu_87f58581_26154cuda3std3__441_GLOBAL__N__f49322bb_4_k_cu_87f58581_26156ignoreE,@object
	.size		_ZN39_INTERNAL_f49322bb_4_k_cu_87f58581_26154cuda3std3__441_GLOBAL__N__f49322bb_4_k_cu_87f58581_26156ignoreE,(_ZN39_INTERNAL_f49322bb_4_k_cu_87f58581_26154cute7productE - _ZN39_INTERNAL_f49322bb_4_k_cu_87f58581_26154cuda3std3__441_GLOBAL__N__f49322bb_4_k_cu_87f58581_26156ignoreE)
_ZN39_INTERNAL_f49322bb_4_k_cu_87f58581_26154cuda3std3__441_GLOBAL__N__f49322bb_4_k_cu_87f58581_26156ignoreE:
	.zero		1
	.type		_ZN39_INTERNAL_f49322bb_4_k_cu_87f58581_26154cute7productE,@object
	.size		_ZN39_INTERNAL_f49322bb_4_k_cu_87f58581_26154cute7productE,(_ZN39_INTERNAL_f49322bb_4_k_cu_87f58581_26154cuda3std3__45__cpo3endE - _ZN39_INTERNAL_f49322bb_4_k_cu_87f58581_26154cute7productE)
_ZN39_INTERNAL_f49322bb_4_k_cu_87f58581_26154cute7productE:
	.zero		1
	.type		_ZN39_INTERNAL_f49322bb_4_k_cu_87f58581_26154cuda3std3__45__cpo3endE,@object
	.size		_ZN39_INTERNAL_f49322bb_4_k_cu_87f58581_26154cuda3std3__45__cpo3endE,(_ZN39_INTERNAL_f49322bb_4_k_cu_87f58581_26154cuda3std3__419piecewise_constructE - _ZN39_INTERNAL_f49322bb_4_k_cu_87f58581_26154cuda3std3__45__cpo3endE)
_ZN39_INTERNAL_f49322bb_4_k_cu_87f58581_26154cuda3std3__45__cpo3endE:
	.zero		1
	.type		_ZN39_INTERNAL_f49322bb_4_k_cu_87f58581_26154cuda3std3__419piecewise_constructE,@object
	.size		_ZN39_INTERNAL_f49322bb_4_k_cu_87f58581_26154cuda3std3__419piecewise_constructE,(_ZN39_INTERNAL_f49322bb_4_k_cu_87f58581_26154cuda3std3__45__cpo4cendE - _ZN39_INTERNAL_f49322bb_4_k_cu_87f58581_26154cuda3std3__419piecewise_constructE)
_ZN39_INTERNAL_f49322bb_4_k_cu_87f58581_26154cuda3std3__419piecewise_constructE:
	.zero		1
	.type		_ZN39_INTERNAL_f49322bb_4_k_cu_87f58581_26154cuda3std3__45__cpo4cendE,@object
	.size		_ZN39_INTERNAL_f49322bb_4_k_cu_87f58581_26154cuda3std3__45__cpo4cendE,(_ZN39_INTERNAL_f49322bb_4_k_cu_87f58581_26154cuda3std6ranges3__45__cpo4swapE - _ZN39_INTERNAL_f49322bb_4_k_cu_87f58581_26154cuda3std3__45__cpo4cendE)
_ZN39_INTERNAL_f49322bb_4_k_cu_87f58581_26154cuda3std3__45__cpo4cendE:
	.zero		1
	.type		_ZN39_INTERNAL_f49322bb_4_k_cu_87f58581_26154cuda3std6ranges3__45__cpo4swapE,@object
	.size		_ZN39_INTERNAL_f49322bb_4_k_cu_87f58581_26154cuda3std6ranges3__45__cpo4swapE,(.L_8 - _ZN39_INTERNAL_f49322bb_4_k_cu_87f58581_26154cuda3std6ranges3__45__cpo4swapE)
_ZN39_INTERNAL_f49322bb_4_k_cu_87f58581_26154cuda3std6ranges3__45__cpo4swapE:
	.zero		1
.L_8:


//--------------------- .nv.constant0._ZN7cutlass13device_kernelINS_4gemm6kernel13GemmUniversalIN4cute5tupleIJiiiiEEENS1_10collective13CollectiveMmaINS1_34MainloopSm90TmaGmmaWarpSpecializedILi14ENS5_IJNS4_1CILi1EEESB_SB_EEENS1_32KernelTmaWarpSpecializedPingpongEEENS5_IJNSA_ILi64EEESF_SF_EEENS_6half_tENS5_IJSB_llEEESH_SI_NS4_8TiledMMAINS4_8MMA_AtomIJNS4_4SM904GMMA25MMA_64x64x16_F32F16F16_SSILNSM_5MajorE1ELSO_1ELNSM_7ScaleInE1ELSP_1EEEEEENS4_6LayoutISC_NS5_IJNSA_ILi0EEEST_ST_EEEEENS5_IJNS4_10UnderscoreESW_SW_EEEEENS4_13SM90_TMA_LOADENS4_14ComposedLayoutINS4_7SwizzleILi3ELi4ELi3EEENS4_18smem_ptr_flag_bitsILi16EEENSS_INS5_IJSF_NSA_ILi8EEEEEENS5_IJSB_SF_EEEEEEEvNS4_8identityESZ_S19_vS1A_EENS_8epilogue10collective6detail29Sm90TmaWarpSpecializedAdapterINS1D_15DefaultEpilogueISH_NS5_IJlSB_lEEES1H_NS1C_6thread17LinearCombinationISH_Li1EffLNS1I_9ScaleType4KindE0ELNS_15FloatRoundStyleE2ESH_EENS1_15EpilogueDefaultEEEEEvvEEEEvNT_6ParamsE --------------------------
	.section	.nv.constant0._ZN7cutlass13device_kernelINS_4gemm6kernel13GemmUniversalIN4cute5tupleIJiiiiEEENS1_10collective13CollectiveMmaINS1_34MainloopSm90TmaGmmaWarpSpecializedILi14ENS5_IJNS4_1CILi1EEESB_SB_EEENS1_32KernelTmaWarpSpecializedPingpongEEENS5_IJNSA_ILi64EEESF_SF_EEENS_6half_tENS5_IJSB_llEEESH_SI_NS4_8TiledMMAINS4_8MMA_AtomIJNS4_4SM904GMMA25MMA_64x64x16_F32F16F16_SSILNSM_5MajorE1ELSO_1ELNSM_7ScaleInE1ELSP_1EEEEEENS4_6LayoutISC_NS5_IJNSA_ILi0EEEST_ST_EEEEENS5_IJNS4_10UnderscoreESW_SW_EEEEENS4_13SM90_TMA_LOADENS4_14ComposedLayoutINS4_7SwizzleILi3ELi4ELi3EEENS4_18smem_ptr_flag_bitsILi16EEENSS_INS5_IJSF_NSA_ILi8EEEEEENS5_IJSB_SF_EEEEEEEvNS4_8identityESZ_S19_vS1A_EENS_8epilogue10collective6detail29Sm90TmaWarpSpecializedAdapterINS1D_15DefaultEpilogueISH_NS5_IJlSB_lEEES1H_NS1C_6thread17LinearCombinationISH_Li1EffLNS1I_9ScaleType4KindE0ELNS_15FloatRoundStyleE2ESH_EENS1_15EpilogueDefaultEEEEEvvEEEEvNT_6ParamsE,"a",@progbits
	.sectionflags	@""
	.align	4
.nv.constant0._ZN7cutlass13device_kernelINS_4gemm6kernel13GemmUniversalIN4cute5tupleIJiiiiEEENS1_10collective13CollectiveMmaINS1_34MainloopSm90TmaGmmaWarpSpecializedILi14ENS5_IJNS4_1CILi1EEESB_SB_EEENS1_32KernelTmaWarpSpecializedPingpongEEENS5_IJNSA_ILi64EEESF_SF_EEENS_6half_tENS5_IJSB_llEEESH_SI_NS4_8TiledMMAINS4_8MMA_AtomIJNS4_4SM904GMMA25MMA_64x64x16_F32F16F16_SSILNSM_5MajorE1ELSO_1ELNSM_7ScaleInE1ELSP_1EEEEEENS4_6LayoutISC_NS5_IJNSA_ILi0EEEST_ST_EEEEENS5_IJNS4_10UnderscoreESW_SW_EEEEENS4_13SM90_TMA_LOADENS4_14ComposedLayoutINS4_7SwizzleILi3ELi4ELi3EEENS4_18smem_ptr_flag_bitsILi16EEENSS_INS5_IJSF_NSA_ILi8EEEEEENS5_IJSB_SF_EEEEEEEvNS4_8identityESZ_S19_vS1A_EENS_8epilogue10collective6detail29Sm90TmaWarpSpecializedAdapterINS1D_15DefaultEpilogueISH_NS5_IJlSB_lEEES1H_NS1C_6thread17LinearCombinationISH_Li1EffLNS1I_9ScaleType4KindE0ELNS_15FloatRoundStyleE2ESH_EENS1_15EpilogueDefaultEEEEEvvEEEEvNT_6ParamsE:
	.zero		1664


//--------------------- SYMBOLS --------------------------

	.type		.nv.reservedSmem.offset0,@object
	.size		.nv.reservedSmem.offset0,0x4
	.type		__assertfail,@function
